//
// Generated by NVIDIA NVVM Compiler
//
// Compiler Build ID: CL-36424714
// Cuda compilation tools, release 13.0, V13.0.88
// Based on NVVM 20.0.0
//

.version 9.0
.target sm_100
.address_size 64

	// .globl	_Z24apply_hann_window_kernelPKfPfS0_iii
// _ZZ20compute_stats_kernelPKfPfS1_iE9block_sum has been demoted
// _ZZ20compute_stats_kernelPKfPfS1_iE12block_sum_sq has been demoted
.extern .shared .align 16 .b8 shared_power[];

.visible .entry _Z24apply_hann_window_kernelPKfPfS0_iii(
	.param .u64 .ptr .align 1 _Z24apply_hann_window_kernelPKfPfS0_iii_param_0,
	.param .u64 .ptr .align 1 _Z24apply_hann_window_kernelPKfPfS0_iii_param_1,
	.param .u64 .ptr .align 1 _Z24apply_hann_window_kernelPKfPfS0_iii_param_2,
	.param .u32 _Z24apply_hann_window_kernelPKfPfS0_iii_param_3,
	.param .u32 _Z24apply_hann_window_kernelPKfPfS0_iii_param_4,
	.param .u32 _Z24apply_hann_window_kernelPKfPfS0_iii_param_5
)
{
	.reg .pred 	%p<4>;
	.reg .b32 	%r<8>;
	.reg .b32 	%f<4>;
	.reg .b64 	%rd<13>;

	ld.param.u64 	%rd1, [_Z24apply_hann_window_kernelPKfPfS0_iii_param_0];
	ld.param.u64 	%rd2, [_Z24apply_hann_window_kernelPKfPfS0_iii_param_1];
	ld.param.u64 	%rd3, [_Z24apply_hann_window_kernelPKfPfS0_iii_param_2];
	ld.param.u32 	%r3, [_Z24apply_hann_window_kernelPKfPfS0_iii_param_3];
	ld.param.u32 	%r4, [_Z24apply_hann_window_kernelPKfPfS0_iii_param_4];
	ld.param.u32 	%r5, [_Z24apply_hann_window_kernelPKfPfS0_iii_param_5];
	mov.u32 	%r1, %ctaid.x;
	mov.u32 	%r2, %tid.x;
	setp.ge.s32 	%p1, %r1, %r5;
	setp.ge.s32 	%p2, %r2, %r3;
	or.pred  	%p3, %p2, %p1;
	@%p3 bra 	$L__BB0_2;
	cvta.to.global.u64 	%rd4, %rd1;
	cvta.to.global.u64 	%rd5, %rd3;
	cvta.to.global.u64 	%rd6, %rd2;
	mad.lo.s32 	%r6, %r4, %r1, %r2;
	mad.lo.s32 	%r7, %r3, %r1, %r2;
	mul.wide.s32 	%rd7, %r6, 4;
	add.s64 	%rd8, %rd4, %rd7;
	ld.global.nc.f32 	%f1, [%rd8];
	mul.wide.u32 	%rd9, %r2, 4;
	add.s64 	%rd10, %rd5, %rd9;
	ld.global.nc.f32 	%f2, [%rd10];
	mul.f32 	%f3, %f1, %f2;
	mul.wide.u32 	%rd11, %r7, 4;
	add.s64 	%rd12, %rd6, %rd11;
	st.global.f32 	[%rd12], %f3;
$L__BB0_2:
	ret;

}
	// .globl	_Z29compute_power_spectrum_kernelPK6float2Pfii
.visible .entry _Z29compute_power_spectrum_kernelPK6float2Pfii(
	.param .u64 .ptr .align 1 _Z29compute_power_spectrum_kernelPK6float2Pfii_param_0,
	.param .u64 .ptr .align 1 _Z29compute_power_spectrum_kernelPK6float2Pfii_param_1,
	.param .u32 _Z29compute_power_spectrum_kernelPK6float2Pfii_param_2,
	.param .u32 _Z29compute_power_spectrum_kernelPK6float2Pfii_param_3
)
{
	.reg .pred 	%p<4>;
	.reg .b32 	%r<6>;
	.reg .b32 	%f<5>;
	.reg .b64 	%rd<9>;

	ld.param.u64 	%rd1, [_Z29compute_power_spectrum_kernelPK6float2Pfii_param_0];
	ld.param.u64 	%rd2, [_Z29compute_power_spectrum_kernelPK6float2Pfii_param_1];
	ld.param.u32 	%r3, [_Z29compute_power_spectrum_kernelPK6float2Pfii_param_2];
	ld.param.u32 	%r4, [_Z29compute_power_spectrum_kernelPK6float2Pfii_param_3];
	mov.u32 	%r1, %ctaid.x;
	mov.u32 	%r2, %tid.x;
	setp.ge.s32 	%p1, %r1, %r4;
	setp.ge.s32 	%p2, %r2, %r3;
	or.pred  	%p3, %p2, %p1;
	@%p3 bra 	$L__BB1_2;
	cvta.to.global.u64 	%rd3, %rd1;
	cvta.to.global.u64 	%rd4, %rd2;
	mad.lo.s32 	%r5, %r3, %r1, %r2;
	mul.wide.u32 	%rd5, %r5, 8;
	add.s64 	%rd6, %rd3, %rd5;
	ld.global.nc.v2.f32 	{%f1, %f2}, [%rd6];
	mul.f32 	%f3, %f2, %f2;
	fma.rn.f32 	%f4, %f1, %f1, %f3;
	mul.wide.u32 	%rd7, %r5, 4;
	add.s64 	%rd8, %rd4, %rd7;
	st.global.f32 	[%rd8], %f4;
$L__BB1_2:
	ret;

}
	// .globl	_Z27apply_mel_filterbank_kernelPKfS0_Pfiii
.visible .entry _Z27apply_mel_filterbank_kernelPKfS0_Pfiii(
	.param .u64 .ptr .align 1 _Z27apply_mel_filterbank_kernelPKfS0_Pfiii_param_0,
	.param .u64 .ptr .align 1 _Z27apply_mel_filterbank_kernelPKfS0_Pfiii_param_1,
	.param .u64 .ptr .align 1 _Z27apply_mel_filterbank_kernelPKfS0_Pfiii_param_2,
	.param .u32 _Z27apply_mel_filterbank_kernelPKfS0_Pfiii_param_3,
	.param .u32 _Z27apply_mel_filterbank_kernelPKfS0_Pfiii_param_4,
	.param .u32 _Z27apply_mel_filterbank_kernelPKfS0_Pfiii_param_5
)
{
	.reg .pred 	%p<13>;
	.reg .b32 	%r<36>;
	.reg .b32 	%f<112>;
	.reg .b64 	%rd<57>;

	ld.param.u64 	%rd16, [_Z27apply_mel_filterbank_kernelPKfS0_Pfiii_param_0];
	ld.param.u64 	%rd17, [_Z27apply_mel_filterbank_kernelPKfS0_Pfiii_param_1];
	ld.param.u64 	%rd15, [_Z27apply_mel_filterbank_kernelPKfS0_Pfiii_param_2];
	ld.param.u32 	%r20, [_Z27apply_mel_filterbank_kernelPKfS0_Pfiii_param_3];
	ld.param.u32 	%r21, [_Z27apply_mel_filterbank_kernelPKfS0_Pfiii_param_4];
	ld.param.u32 	%r22, [_Z27apply_mel_filterbank_kernelPKfS0_Pfiii_param_5];
	cvta.to.global.u64 	%rd1, %rd17;
	cvta.to.global.u64 	%rd2, %rd16;
	mov.u32 	%r1, %ctaid.x;
	mov.u32 	%r2, %tid.x;
	setp.ge.s32 	%p1, %r1, %r22;
	setp.ge.s32 	%p2, %r2, %r21;
	or.pred  	%p3, %p2, %p1;
	@%p3 bra 	$L__BB2_15;
	setp.lt.s32 	%p4, %r20, 1;
	mov.f32 	%f111, 0f00000000;
	@%p4 bra 	$L__BB2_14;
	mul.lo.s32 	%r3, %r20, %r1;
	mul.lo.s32 	%r4, %r20, %r2;
	and.b32  	%r5, %r20, 15;
	setp.lt.u32 	%p5, %r20, 16;
	mov.f32 	%f111, 0f00000000;
	mov.b32 	%r33, 0;
	@%p5 bra 	$L__BB2_5;
	and.b32  	%r33, %r20, 2147483632;
	neg.s32 	%r31, %r33;
	mul.wide.u32 	%rd18, %r3, 4;
	add.s64 	%rd19, %rd18, %rd2;
	add.s64 	%rd54, %rd19, 32;
	mul.wide.u32 	%rd20, %r4, 4;
	add.s64 	%rd21, %rd20, %rd1;
	add.s64 	%rd53, %rd21, 32;
	mov.f32 	%f111, 0f00000000;
$L__BB2_4:
	.pragma "nounroll";
	ld.global.nc.f32 	%f18, [%rd54+-32];
	ld.global.nc.f32 	%f19, [%rd53+-32];
	fma.rn.f32 	%f20, %f18, %f19, %f111;
	ld.global.nc.f32 	%f21, [%rd54+-28];
	ld.global.nc.f32 	%f22, [%rd53+-28];
	fma.rn.f32 	%f23, %f21, %f22, %f20;
	ld.global.nc.f32 	%f24, [%rd54+-24];
	ld.global.nc.f32 	%f25, [%rd53+-24];
	fma.rn.f32 	%f26, %f24, %f25, %f23;
	ld.global.nc.f32 	%f27, [%rd54+-20];
	ld.global.nc.f32 	%f28, [%rd53+-20];
	fma.rn.f32 	%f29, %f27, %f28, %f26;
	ld.global.nc.f32 	%f30, [%rd54+-16];
	ld.global.nc.f32 	%f31, [%rd53+-16];
	fma.rn.f32 	%f32, %f30, %f31, %f29;
	ld.global.nc.f32 	%f33, [%rd54+-12];
	ld.global.nc.f32 	%f34, [%rd53+-12];
	fma.rn.f32 	%f35, %f33, %f34, %f32;
	ld.global.nc.f32 	%f36, [%rd54+-8];
	ld.global.nc.f32 	%f37, [%rd53+-8];
	fma.rn.f32 	%f38, %f36, %f37, %f35;
	ld.global.nc.f32 	%f39, [%rd54+-4];
	ld.global.nc.f32 	%f40, [%rd53+-4];
	fma.rn.f32 	%f41, %f39, %f40, %f38;
	ld.global.nc.f32 	%f42, [%rd54];
	ld.global.nc.f32 	%f43, [%rd53];
	fma.rn.f32 	%f44, %f42, %f43, %f41;
	ld.global.nc.f32 	%f45, [%rd54+4];
	ld.global.nc.f32 	%f46, [%rd53+4];
	fma.rn.f32 	%f47, %f45, %f46, %f44;
	ld.global.nc.f32 	%f48, [%rd54+8];
	ld.global.nc.f32 	%f49, [%rd53+8];
	fma.rn.f32 	%f50, %f48, %f49, %f47;
	ld.global.nc.f32 	%f51, [%rd54+12];
	ld.global.nc.f32 	%f52, [%rd53+12];
	fma.rn.f32 	%f53, %f51, %f52, %f50;
	ld.global.nc.f32 	%f54, [%rd54+16];
	ld.global.nc.f32 	%f55, [%rd53+16];
	fma.rn.f32 	%f56, %f54, %f55, %f53;
	ld.global.nc.f32 	%f57, [%rd54+20];
	ld.global.nc.f32 	%f58, [%rd53+20];
	fma.rn.f32 	%f59, %f57, %f58, %f56;
	ld.global.nc.f32 	%f60, [%rd54+24];
	ld.global.nc.f32 	%f61, [%rd53+24];
	fma.rn.f32 	%f62, %f60, %f61, %f59;
	ld.global.nc.f32 	%f63, [%rd54+28];
	ld.global.nc.f32 	%f64, [%rd53+28];
	fma.rn.f32 	%f111, %f63, %f64, %f62;
	add.s32 	%r31, %r31, 16;
	add.s64 	%rd54, %rd54, 64;
	add.s64 	%rd53, %rd53, 64;
	setp.ne.s32 	%p6, %r31, 0;
	@%p6 bra 	$L__BB2_4;
$L__BB2_5:
	setp.eq.s32 	%p7, %r5, 0;
	@%p7 bra 	$L__BB2_14;
	and.b32  	%r11, %r20, 7;
	setp.lt.u32 	%p8, %r5, 8;
	@%p8 bra 	$L__BB2_8;
	add.s32 	%r24, %r33, %r3;
	mul.wide.u32 	%rd22, %r24, 4;
	add.s64 	%rd23, %rd2, %rd22;
	ld.global.nc.f32 	%f66, [%rd23];
	add.s32 	%r25, %r33, %r4;
	mul.wide.u32 	%rd24, %r25, 4;
	add.s64 	%rd25, %rd1, %rd24;
	ld.global.nc.f32 	%f67, [%rd25];
	fma.rn.f32 	%f68, %f66, %f67, %f111;
	cvt.u64.u32 	%rd26, %r3;
	cvt.u64.u32 	%rd27, %r33;
	add.s64 	%rd28, %rd27, %rd26;
	shl.b64 	%rd29, %rd28, 2;
	add.s64 	%rd30, %rd2, %rd29;
	ld.global.nc.f32 	%f69, [%rd30+4];
	cvt.u64.u32 	%rd31, %r4;
	add.s64 	%rd32, %rd27, %rd31;
	shl.b64 	%rd33, %rd32, 2;
	add.s64 	%rd34, %rd1, %rd33;
	ld.global.nc.f32 	%f70, [%rd34+4];
	fma.rn.f32 	%f71, %f69, %f70, %f68;
	ld.global.nc.f32 	%f72, [%rd30+8];
	ld.global.nc.f32 	%f73, [%rd34+8];
	fma.rn.f32 	%f74, %f72, %f73, %f71;
	ld.global.nc.f32 	%f75, [%rd30+12];
	ld.global.nc.f32 	%f76, [%rd34+12];
	fma.rn.f32 	%f77, %f75, %f76, %f74;
	ld.global.nc.f32 	%f78, [%rd30+16];
	ld.global.nc.f32 	%f79, [%rd34+16];
	fma.rn.f32 	%f80, %f78, %f79, %f77;
	ld.global.nc.f32 	%f81, [%rd30+20];
	ld.global.nc.f32 	%f82, [%rd34+20];
	fma.rn.f32 	%f83, %f81, %f82, %f80;
	ld.global.nc.f32 	%f84, [%rd30+24];
	ld.global.nc.f32 	%f85, [%rd34+24];
	fma.rn.f32 	%f86, %f84, %f85, %f83;
	ld.global.nc.f32 	%f87, [%rd30+28];
	ld.global.nc.f32 	%f88, [%rd34+28];
	fma.rn.f32 	%f111, %f87, %f88, %f86;
	add.s32 	%r33, %r33, 8;
$L__BB2_8:
	setp.eq.s32 	%p9, %r11, 0;
	@%p9 bra 	$L__BB2_14;
	and.b32  	%r14, %r20, 3;
	setp.lt.u32 	%p10, %r11, 4;
	@%p10 bra 	$L__BB2_11;
	add.s32 	%r26, %r33, %r3;
	mul.wide.u32 	%rd35, %r26, 4;
	add.s64 	%rd36, %rd2, %rd35;
	ld.global.nc.f32 	%f90, [%rd36];
	add.s32 	%r27, %r33, %r4;
	mul.wide.u32 	%rd37, %r27, 4;
	add.s64 	%rd38, %rd1, %rd37;
	ld.global.nc.f32 	%f91, [%rd38];
	fma.rn.f32 	%f92, %f90, %f91, %f111;
	cvt.u64.u32 	%rd39, %r3;
	cvt.u64.u32 	%rd40, %r33;
	add.s64 	%rd41, %rd40, %rd39;
	shl.b64 	%rd42, %rd41, 2;
	add.s64 	%rd43, %rd2, %rd42;
	ld.global.nc.f32 	%f93, [%rd43+4];
	cvt.u64.u32 	%rd44, %r4;
	add.s64 	%rd45, %rd40, %rd44;
	shl.b64 	%rd46, %rd45, 2;
	add.s64 	%rd47, %rd1, %rd46;
	ld.global.nc.f32 	%f94, [%rd47+4];
	fma.rn.f32 	%f95, %f93, %f94, %f92;
	ld.global.nc.f32 	%f96, [%rd43+8];
	ld.global.nc.f32 	%f97, [%rd47+8];
	fma.rn.f32 	%f98, %f96, %f97, %f95;
	ld.global.nc.f32 	%f99, [%rd43+12];
	ld.global.nc.f32 	%f100, [%rd47+12];
	fma.rn.f32 	%f111, %f99, %f100, %f98;
	add.s32 	%r33, %r33, 4;
$L__BB2_11:
	setp.eq.s32 	%p11, %r14, 0;
	@%p11 bra 	$L__BB2_14;
	add.s32 	%r28, %r33, %r4;
	mul.wide.u32 	%rd48, %r28, 4;
	add.s64 	%rd56, %rd1, %rd48;
	add.s32 	%r29, %r33, %r3;
	mul.wide.u32 	%rd49, %r29, 4;
	add.s64 	%rd55, %rd2, %rd49;
	neg.s32 	%r35, %r14;
$L__BB2_13:
	.pragma "nounroll";
	ld.global.nc.f32 	%f101, [%rd55];
	ld.global.nc.f32 	%f102, [%rd56];
	fma.rn.f32 	%f111, %f101, %f102, %f111;
	add.s64 	%rd56, %rd56, 4;
	add.s64 	%rd55, %rd55, 4;
	add.s32 	%r35, %r35, 1;
	setp.ne.s32 	%p12, %r35, 0;
	@%p12 bra 	$L__BB2_13;
$L__BB2_14:
	mad.lo.s32 	%r30, %r21, %r1, %r2;
	cvta.to.global.u64 	%rd50, %rd15;
	mul.wide.u32 	%rd51, %r30, 4;
	add.s64 	%rd52, %rd50, %rd51;
	st.global.f32 	[%rd52], %f111;
$L__BB2_15:
	ret;

}
	// .globl	_Z34apply_mel_filterbank_shared_kernelPKfS0_Pfiii
.visible .entry _Z34apply_mel_filterbank_shared_kernelPKfS0_Pfiii(
	.param .u64 .ptr .align 1 _Z34apply_mel_filterbank_shared_kernelPKfS0_Pfiii_param_0,
	.param .u64 .ptr .align 1 _Z34apply_mel_filterbank_shared_kernelPKfS0_Pfiii_param_1,
	.param .u64 .ptr .align 1 _Z34apply_mel_filterbank_shared_kernelPKfS0_Pfiii_param_2,
	.param .u32 _Z34apply_mel_filterbank_shared_kernelPKfS0_Pfiii_param_3,
	.param .u32 _Z34apply_mel_filterbank_shared_kernelPKfS0_Pfiii_param_4,
	.param .u32 _Z34apply_mel_filterbank_shared_kernelPKfS0_Pfiii_param_5
)
{
	.reg .pred 	%p<14>;
	.reg .b32 	%r<58>;
	.reg .b32 	%f<113>;
	.reg .b64 	%rd<36>;

	ld.param.u64 	%rd9, [_Z34apply_mel_filterbank_shared_kernelPKfS0_Pfiii_param_0];
	ld.param.u64 	%rd11, [_Z34apply_mel_filterbank_shared_kernelPKfS0_Pfiii_param_1];
	ld.param.u64 	%rd10, [_Z34apply_mel_filterbank_shared_kernelPKfS0_Pfiii_param_2];
	ld.param.u32 	%r28, [_Z34apply_mel_filterbank_shared_kernelPKfS0_Pfiii_param_3];
	ld.param.u32 	%r29, [_Z34apply_mel_filterbank_shared_kernelPKfS0_Pfiii_param_4];
	ld.param.u32 	%r30, [_Z34apply_mel_filterbank_shared_kernelPKfS0_Pfiii_param_5];
	cvta.to.global.u64 	%rd1, %rd11;
	mov.u32 	%r1, %ctaid.x;
	mov.u32 	%r2, %tid.x;
	setp.ge.s32 	%p1, %r1, %r30;
	@%p1 bra 	$L__BB3_19;
	setp.ge.s32 	%p2, %r2, %r28;
	@%p2 bra 	$L__BB3_4;
	mul.lo.s32 	%r3, %r28, %r1;
	mov.u32 	%r4, %ntid.x;
	cvta.to.global.u64 	%rd2, %rd9;
	mov.u32 	%r33, shared_power;
	mov.u32 	%r50, %r2;
$L__BB3_3:
	add.s32 	%r31, %r50, %r3;
	mul.wide.s32 	%rd12, %r31, 4;
	add.s64 	%rd13, %rd2, %rd12;
	ld.global.nc.f32 	%f14, [%rd13];
	shl.b32 	%r32, %r50, 2;
	add.s32 	%r34, %r33, %r32;
	st.shared.f32 	[%r34], %f14;
	add.s32 	%r50, %r50, %r4;
	setp.lt.s32 	%p3, %r50, %r28;
	@%p3 bra 	$L__BB3_3;
$L__BB3_4:
	bar.sync 	0;
	setp.ge.s32 	%p4, %r2, %r29;
	@%p4 bra 	$L__BB3_19;
	setp.lt.s32 	%p5, %r28, 1;
	mov.f32 	%f112, 0f00000000;
	@%p5 bra 	$L__BB3_18;
	mul.lo.s32 	%r7, %r28, %r2;
	and.b32  	%r8, %r28, 15;
	setp.lt.u32 	%p6, %r28, 16;
	mov.f32 	%f112, 0f00000000;
	mov.b32 	%r54, 0;
	@%p6 bra 	$L__BB3_9;
	and.b32  	%r54, %r28, 2147483632;
	neg.s32 	%r52, %r54;
	mul.wide.u32 	%rd14, %r7, 4;
	add.s64 	%rd15, %rd14, %rd1;
	add.s64 	%rd34, %rd15, 32;
	mov.u32 	%r37, shared_power;
	add.s32 	%r51, %r37, 32;
	mov.f32 	%f112, 0f00000000;
$L__BB3_8:
	.pragma "nounroll";
	ld.shared.v4.f32 	{%f19, %f20, %f21, %f22}, [%r51+-32];
	ld.global.nc.f32 	%f23, [%rd34+-32];
	fma.rn.f32 	%f24, %f19, %f23, %f112;
	ld.global.nc.f32 	%f25, [%rd34+-28];
	fma.rn.f32 	%f26, %f20, %f25, %f24;
	ld.global.nc.f32 	%f27, [%rd34+-24];
	fma.rn.f32 	%f28, %f21, %f27, %f26;
	ld.global.nc.f32 	%f29, [%rd34+-20];
	fma.rn.f32 	%f30, %f22, %f29, %f28;
	ld.shared.v4.f32 	{%f31, %f32, %f33, %f34}, [%r51+-16];
	ld.global.nc.f32 	%f35, [%rd34+-16];
	fma.rn.f32 	%f36, %f31, %f35, %f30;
	ld.global.nc.f32 	%f37, [%rd34+-12];
	fma.rn.f32 	%f38, %f32, %f37, %f36;
	ld.global.nc.f32 	%f39, [%rd34+-8];
	fma.rn.f32 	%f40, %f33, %f39, %f38;
	ld.global.nc.f32 	%f41, [%rd34+-4];
	fma.rn.f32 	%f42, %f34, %f41, %f40;
	ld.shared.v4.f32 	{%f43, %f44, %f45, %f46}, [%r51];
	ld.global.nc.f32 	%f47, [%rd34];
	fma.rn.f32 	%f48, %f43, %f47, %f42;
	ld.global.nc.f32 	%f49, [%rd34+4];
	fma.rn.f32 	%f50, %f44, %f49, %f48;
	ld.global.nc.f32 	%f51, [%rd34+8];
	fma.rn.f32 	%f52, %f45, %f51, %f50;
	ld.global.nc.f32 	%f53, [%rd34+12];
	fma.rn.f32 	%f54, %f46, %f53, %f52;
	ld.shared.v4.f32 	{%f55, %f56, %f57, %f58}, [%r51+16];
	ld.global.nc.f32 	%f59, [%rd34+16];
	fma.rn.f32 	%f60, %f55, %f59, %f54;
	ld.global.nc.f32 	%f61, [%rd34+20];
	fma.rn.f32 	%f62, %f56, %f61, %f60;
	ld.global.nc.f32 	%f63, [%rd34+24];
	fma.rn.f32 	%f64, %f57, %f63, %f62;
	ld.global.nc.f32 	%f65, [%rd34+28];
	fma.rn.f32 	%f112, %f58, %f65, %f64;
	add.s32 	%r52, %r52, 16;
	add.s32 	%r51, %r51, 64;
	add.s64 	%rd34, %rd34, 64;
	setp.ne.s32 	%p7, %r52, 0;
	@%p7 bra 	$L__BB3_8;
$L__BB3_9:
	setp.eq.s32 	%p8, %r8, 0;
	@%p8 bra 	$L__BB3_18;
	and.b32  	%r16, %r28, 7;
	setp.lt.u32 	%p9, %r8, 8;
	@%p9 bra 	$L__BB3_12;
	shl.b32 	%r38, %r54, 2;
	mov.u32 	%r39, shared_power;
	add.s32 	%r40, %r39, %r38;
	ld.shared.f32 	%f67, [%r40];
	add.s32 	%r41, %r54, %r7;
	mul.wide.u32 	%rd16, %r41, 4;
	add.s64 	%rd17, %rd1, %rd16;
	ld.global.nc.f32 	%f68, [%rd17];
	fma.rn.f32 	%f69, %f67, %f68, %f112;
	ld.shared.f32 	%f70, [%r40+4];
	cvt.u64.u32 	%rd18, %r7;
	cvt.u64.u32 	%rd19, %r54;
	add.s64 	%rd20, %rd19, %rd18;
	shl.b64 	%rd21, %rd20, 2;
	add.s64 	%rd22, %rd1, %rd21;
	ld.global.nc.f32 	%f71, [%rd22+4];
	fma.rn.f32 	%f72, %f70, %f71, %f69;
	ld.shared.f32 	%f73, [%r40+8];
	ld.global.nc.f32 	%f74, [%rd22+8];
	fma.rn.f32 	%f75, %f73, %f74, %f72;
	ld.shared.f32 	%f76, [%r40+12];
	ld.global.nc.f32 	%f77, [%rd22+12];
	fma.rn.f32 	%f78, %f76, %f77, %f75;
	ld.shared.f32 	%f79, [%r40+16];
	ld.global.nc.f32 	%f80, [%rd22+16];
	fma.rn.f32 	%f81, %f79, %f80, %f78;
	ld.shared.f32 	%f82, [%r40+20];
	ld.global.nc.f32 	%f83, [%rd22+20];
	fma.rn.f32 	%f84, %f82, %f83, %f81;
	ld.shared.f32 	%f85, [%r40+24];
	ld.global.nc.f32 	%f86, [%rd22+24];
	fma.rn.f32 	%f87, %f85, %f86, %f84;
	ld.shared.f32 	%f88, [%r40+28];
	ld.global.nc.f32 	%f89, [%rd22+28];
	fma.rn.f32 	%f112, %f88, %f89, %f87;
	add.s32 	%r54, %r54, 8;
$L__BB3_12:
	setp.eq.s32 	%p10, %r16, 0;
	@%p10 bra 	$L__BB3_18;
	and.b32  	%r19, %r28, 3;
	setp.lt.u32 	%p11, %r16, 4;
	@%p11 bra 	$L__BB3_15;
	shl.b32 	%r42, %r54, 2;
	mov.u32 	%r43, shared_power;
	add.s32 	%r44, %r43, %r42;
	ld.shared.f32 	%f91, [%r44];
	add.s32 	%r45, %r54, %r7;
	mul.wide.u32 	%rd23, %r45, 4;
	add.s64 	%rd24, %rd1, %rd23;
	ld.global.nc.f32 	%f92, [%rd24];
	fma.rn.f32 	%f93, %f91, %f92, %f112;
	ld.shared.f32 	%f94, [%r44+4];
	cvt.u64.u32 	%rd25, %r7;
	cvt.u64.u32 	%rd26, %r54;
	add.s64 	%rd27, %rd26, %rd25;
	shl.b64 	%rd28, %rd27, 2;
	add.s64 	%rd29, %rd1, %rd28;
	ld.global.nc.f32 	%f95, [%rd29+4];
	fma.rn.f32 	%f96, %f94, %f95, %f93;
	ld.shared.f32 	%f97, [%r44+8];
	ld.global.nc.f32 	%f98, [%rd29+8];
	fma.rn.f32 	%f99, %f97, %f98, %f96;
	ld.shared.f32 	%f100, [%r44+12];
	ld.global.nc.f32 	%f101, [%rd29+12];
	fma.rn.f32 	%f112, %f100, %f101, %f99;
	add.s32 	%r54, %r54, 4;
$L__BB3_15:
	setp.eq.s32 	%p12, %r19, 0;
	@%p12 bra 	$L__BB3_18;
	add.s32 	%r46, %r54, %r7;
	mul.wide.u32 	%rd30, %r46, 4;
	add.s64 	%rd35, %rd1, %rd30;
	shl.b32 	%r47, %r54, 2;
	mov.u32 	%r48, shared_power;
	add.s32 	%r57, %r48, %r47;
	neg.s32 	%r56, %r19;
$L__BB3_17:
	.pragma "nounroll";
	ld.shared.f32 	%f102, [%r57];
	ld.global.nc.f32 	%f103, [%rd35];
	fma.rn.f32 	%f112, %f102, %f103, %f112;
	add.s64 	%rd35, %rd35, 4;
	add.s32 	%r57, %r57, 4;
	add.s32 	%r56, %r56, 1;
	setp.ne.s32 	%p13, %r56, 0;
	@%p13 bra 	$L__BB3_17;
$L__BB3_18:
	mad.lo.s32 	%r49, %r29, %r1, %r2;
	cvta.to.global.u64 	%rd31, %rd10;
	mul.wide.u32 	%rd32, %r49, 4;
	add.s64 	%rd33, %rd31, %rd32;
	st.global.f32 	[%rd33], %f112;
$L__BB3_19:
	ret;

}
	// .globl	_Z19log_compress_kernelPfif
.visible .entry _Z19log_compress_kernelPfif(
	.param .u64 .ptr .align 1 _Z19log_compress_kernelPfif_param_0,
	.param .u32 _Z19log_compress_kernelPfif_param_1,
	.param .f32 _Z19log_compress_kernelPfif_param_2
)
{
	.reg .pred 	%p<5>;
	.reg .b32 	%r<10>;
	.reg .b32 	%f<25>;
	.reg .b64 	%rd<5>;

	ld.param.u64 	%rd1, [_Z19log_compress_kernelPfif_param_0];
	ld.param.u32 	%r2, [_Z19log_compress_kernelPfif_param_1];
	ld.param.f32 	%f1, [_Z19log_compress_kernelPfif_param_2];
	mov.u32 	%r3, %ctaid.x;
	mov.u32 	%r4, %ntid.x;
	mov.u32 	%r5, %tid.x;
	mad.lo.s32 	%r1, %r3, %r4, %r5;
	setp.ge.s32 	%p1, %r1, %r2;
	@%p1 bra 	$L__BB4_2;
	cvta.to.global.u64 	%rd2, %rd1;
	mul.wide.s32 	%rd3, %r1, 4;
	add.s64 	%rd4, %rd2, %rd3;
	ld.global.f32 	%f2, [%rd4];
	add.f32 	%f3, %f1, %f2;
	setp.lt.f32 	%p2, %f3, 0f00800000;
	mul.f32 	%f4, %f3, 0f4B000000;
	selp.f32 	%f5, %f4, %f3, %p2;
	selp.f32 	%f6, 0fC1B80000, 0f00000000, %p2;
	mov.b32 	%r6, %f5;
	add.s32 	%r7, %r6, -1059760811;
	and.b32  	%r8, %r7, -8388608;
	sub.s32 	%r9, %r6, %r8;
	mov.b32 	%f7, %r9;
	cvt.rn.f32.s32 	%f8, %r8;
	fma.rn.f32 	%f9, %f8, 0f34000000, %f6;
	add.f32 	%f10, %f7, 0fBF800000;
	fma.rn.f32 	%f11, %f10, 0fBE055027, 0f3E1039F6;
	fma.rn.f32 	%f12, %f11, %f10, 0fBDF8CDCC;
	fma.rn.f32 	%f13, %f12, %f10, 0f3E0F2955;
	fma.rn.f32 	%f14, %f13, %f10, 0fBE2AD8B9;
	fma.rn.f32 	%f15, %f14, %f10, 0f3E4CED0B;
	fma.rn.f32 	%f16, %f15, %f10, 0fBE7FFF22;
	fma.rn.f32 	%f17, %f16, %f10, 0f3EAAAA78;
	fma.rn.f32 	%f18, %f17, %f10, 0fBF000000;
	mul.f32 	%f19, %f10, %f18;
	fma.rn.f32 	%f20, %f19, %f10, %f10;
	fma.rn.f32 	%f21, %f9, 0f3F317218, %f20;
	setp.gt.u32 	%p3, %r6, 2139095039;
	fma.rn.f32 	%f22, %f5, 0f7F800000, 0f7F800000;
	selp.f32 	%f23, %f22, %f21, %p3;
	setp.eq.f32 	%p4, %f5, 0f00000000;
	selp.f32 	%f24, 0fFF800000, %f23, %p4;
	st.global.f32 	[%rd4], %f24;
$L__BB4_2:
	ret;

}
	// .globl	_Z20compute_stats_kernelPKfPfS1_i
.visible .entry _Z20compute_stats_kernelPKfPfS1_i(
	.param .u64 .ptr .align 1 _Z20compute_stats_kernelPKfPfS1_i_param_0,
	.param .u64 .ptr .align 1 _Z20compute_stats_kernelPKfPfS1_i_param_1,
	.param .u64 .ptr .align 1 _Z20compute_stats_kernelPKfPfS1_i_param_2,
	.param .u32 _Z20compute_stats_kernelPKfPfS1_i_param_3
)
{
	.reg .pred 	%p<4>;
	.reg .b32 	%r<7>;
	.reg .b32 	%f<12>;
	.reg .b64 	%rd<9>;
	// demoted variable
	.shared .align 4 .f32 _ZZ20compute_stats_kernelPKfPfS1_iE9block_sum;
	// demoted variable
	.shared .align 4 .f32 _ZZ20compute_stats_kernelPKfPfS1_iE12block_sum_sq;
	ld.param.u64 	%rd1, [_Z20compute_stats_kernelPKfPfS1_i_param_0];
	ld.param.u64 	%rd2, [_Z20compute_stats_kernelPKfPfS1_i_param_1];
	ld.param.u64 	%rd3, [_Z20compute_stats_kernelPKfPfS1_i_param_2];
	ld.param.u32 	%r3, [_Z20compute_stats_kernelPKfPfS1_i_param_3];
	mov.u32 	%r1, %tid.x;
	setp.ne.s32 	%p1, %r1, 0;
	@%p1 bra 	$L__BB5_2;
	mov.b32 	%r4, 0;
	st.shared.u32 	[_ZZ20compute_stats_kernelPKfPfS1_iE9block_sum], %r4;
	st.shared.u32 	[_ZZ20compute_stats_kernelPKfPfS1_iE12block_sum_sq], %r4;
$L__BB5_2:
	bar.sync 	0;
	mov.u32 	%r5, %ctaid.x;
	mov.u32 	%r6, %ntid.x;
	mad.lo.s32 	%r2, %r5, %r6, %r1;
	setp.ge.s32 	%p2, %r2, %r3;
	mov.f32 	%f11, 0f00000000;
	@%p2 bra 	$L__BB5_4;
	cvta.to.global.u64 	%rd4, %rd1;
	mul.wide.s32 	%rd5, %r2, 4;
	add.s64 	%rd6, %rd4, %rd5;
	ld.global.nc.f32 	%f11, [%rd6];
$L__BB5_4:
	setp.ne.s32 	%p3, %r1, 0;
	atom.shared.add.f32 	%f4, [_ZZ20compute_stats_kernelPKfPfS1_iE9block_sum], %f11;
	mul.f32 	%f5, %f11, %f11;
	atom.shared.add.f32 	%f6, [_ZZ20compute_stats_kernelPKfPfS1_iE12block_sum_sq], %f5;
	bar.sync 	0;
	@%p3 bra 	$L__BB5_6;
	ld.shared.f32 	%f7, [_ZZ20compute_stats_kernelPKfPfS1_iE9block_sum];
	cvta.to.global.u64 	%rd7, %rd2;
	atom.global.add.f32 	%f8, [%rd7], %f7;
	ld.shared.f32 	%f9, [_ZZ20compute_stats_kernelPKfPfS1_iE12block_sum_sq];
	cvta.to.global.u64 	%rd8, %rd3;
	atom.global.add.f32 	%f10, [%rd8], %f9;
$L__BB5_6:
	ret;

}
	// .globl	_Z16normalize_kernelPfiff
.visible .entry _Z16normalize_kernelPfiff(
	.param .u64 .ptr .align 1 _Z16normalize_kernelPfiff_param_0,
	.param .u32 _Z16normalize_kernelPfiff_param_1,
	.param .f32 _Z16normalize_kernelPfiff_param_2,
	.param .f32 _Z16normalize_kernelPfiff_param_3
)
{
	.reg .pred 	%p<2>;
	.reg .b32 	%r<6>;
	.reg .b32 	%f<7>;
	.reg .b64 	%rd<5>;

	ld.param.u64 	%rd1, [_Z16normalize_kernelPfiff_param_0];
	ld.param.u32 	%r2, [_Z16normalize_kernelPfiff_param_1];
	ld.param.f32 	%f1, [_Z16normalize_kernelPfiff_param_2];
	ld.param.f32 	%f2, [_Z16normalize_kernelPfiff_param_3];
	mov.u32 	%r3, %ctaid.x;
	mov.u32 	%r4, %ntid.x;
	mov.u32 	%r5, %tid.x;
	mad.lo.s32 	%r1, %r3, %r4, %r5;
	setp.ge.s32 	%p1, %r1, %r2;
	@%p1 bra 	$L__BB6_2;
	cvta.to.global.u64 	%rd2, %rd1;
	mul.wide.s32 	%rd3, %r1, 4;
	add.s64 	%rd4, %rd2, %rd3;
	ld.global.f32 	%f3, [%rd4];
	sub.f32 	%f4, %f3, %f1;
	add.f32 	%f5, %f2, 0f322BCC77;
	div.rn.f32 	%f6, %f4, %f5;
	st.global.f32 	[%rd4], %f6;
$L__BB6_2:
	ret;

}


// ===== COMPILED SASS (sm_100) =====

	.target	sm_100

	.elftype	@"ET_EXEC"


//--------------------- .note.nv.tkinfo           --------------------------
	.section	.note.nv.tkinfo,"",@"SHT_NOTE"
	.sectionflags	@"SHF_NOTE_NV_TKINFO"
	.tkinfo
        /*0018*/ 	.word	0x00000002
        /*0030*/ 	.string	""
        /*0030*/ 	.string	"ptxas"
        /*0030*/ 	.string	"Cuda compilation tools, release 13.0, V13.0.88"
        /*0030*/ 	.string	"Build cuda_13.0.r13.0/compiler.36424714_0"
        /*0030*/ 	.string	"-arch sm_100 -m 64 "



//--------------------- .note.nv.cuinfo           --------------------------
	.section	.note.nv.cuinfo,"",@"SHT_NOTE"
	.sectionflags	@"SHF_NOTE_NV_CUINFO"
        /*0018*/ 	.short	0x0002
        /*001a*/ 	.short	0x0064
        /*001c*/ 	.short	0x0082
	.zero		2


//--------------------- .nv.info                  --------------------------
	.section	.nv.info,"",@"SHT_CUDA_INFO"
	.align	4


	//----- nvinfo : EIATTR_REGCOUNT
	.align		4
        /*0000*/ 	.byte	0x04, 0x2f
        /*0002*/ 	.short	(.L_1 - .L_0)
	.align		4
.L_0:
        /*0004*/ 	.word	index@(_Z24apply_hann_window_kernelPKfPfS0_iii)
        /*0008*/ 	.word	0x0000000c


	//----- nvinfo : EIATTR_FRAME_SIZE
	.align		4
.L_1:
        /*000c*/ 	.byte	0x04, 0x11
        /*000e*/ 	.short	(.L_3 - .L_2)
	.align		4
.L_2:
        /*0010*/ 	.word	index@(_Z24apply_hann_window_kernelPKfPfS0_iii)
        /*0014*/ 	.word	0x00000000


	//----- nvinfo : EIATTR_REGCOUNT
	.align		4
.L_3:
        /*0018*/ 	.byte	0x04, 0x2f
        /*001a*/ 	.short	(.L_5 - .L_4)
	.align		4
.L_4:
        /*001c*/ 	.word	index@(_Z29compute_power_spectrum_kernelPK6float2Pfii)
        /*0020*/ 	.word	0x0000000c


	//----- nvinfo : EIATTR_FRAME_SIZE
	.align		4
.L_5:
        /*0024*/ 	.byte	0x04, 0x11
        /*0026*/ 	.short	(.L_7 - .L_6)
	.align		4
.L_6:
        /*0028*/ 	.word	index@(_Z29compute_power_spectrum_kernelPK6float2Pfii)
        /*002c*/ 	.word	0x00000000


	//----- nvinfo : EIATTR_REGCOUNT
	.align		4
.L_7:
        /*0030*/ 	.byte	0x04, 0x2f
        /*0032*/ 	.short	(.L_9 - .L_8)
	.align		4
.L_8:
        /*0034*/ 	.word	index@(_Z27apply_mel_filterbank_kernelPKfS0_Pfiii)
        /*0038*/ 	.word	0x0000001f


	//----- nvinfo : EIATTR_FRAME_SIZE
	.align		4
.L_9:
        /*003c*/ 	.byte	0x04, 0x11
        /*003e*/ 	.short	(.L_11 - .L_10)
	.align		4
.L_10:
        /*0040*/ 	.word	index@(_Z27apply_mel_filterbank_kernelPKfS0_Pfiii)
        /*0044*/ 	.word	0x00000000


	//----- nvinfo : EIATTR_REGCOUNT
	.align		4
.L_11:
        /*0048*/ 	.byte	0x04, 0x2f
        /*004a*/ 	.short	(.L_13 - .L_12)
	.align		4
.L_12:
        /*004c*/ 	.word	index@(_Z34apply_mel_filterbank_shared_kernelPKfS0_Pfiii)
        /*0050*/ 	.word	0x00000020


	//----- nvinfo : EIATTR_FRAME_SIZE
	.align		4
.L_13:
        /*0054*/ 	.byte	0x04, 0x11
        /*0056*/ 	.short	(.L_15 - .L_14)
	.align		4
.L_14:
        /*0058*/ 	.word	index@(_Z34apply_mel_filterbank_shared_kernelPKfS0_Pfiii)
        /*005c*/ 	.word	0x00000000


	//----- nvinfo : EIATTR_REGCOUNT
	.align		4
.L_15:
        /*0060*/ 	.byte	0x04, 0x2f
        /*0062*/ 	.short	(.L_17 - .L_16)
	.align		4
.L_16:
        /*0064*/ 	.word	index@(_Z19log_compress_kernelPfif)
        /*0068*/ 	.word	0x0000000a


	//----- nvinfo : EIATTR_FRAME_SIZE
	.align		4
.L_17:
        /*006c*/ 	.byte	0x04, 0x11
        /*006e*/ 	.short	(.L_19 - .L_18)
	.align		4
.L_18:
        /*0070*/ 	.word	index@(_Z19log_compress_kernelPfif)
        /*0074*/ 	.word	0x00000000


	//----- nvinfo : EIATTR_REGCOUNT
	.align		4
.L_19:
        /*0078*/ 	.byte	0x04, 0x2f
        /*007a*/ 	.short	(.L_21 - .L_20)
	.align		4
.L_20:
        /*007c*/ 	.word	index@(_Z20compute_stats_kernelPKfPfS1_i)
        /*0080*/ 	.word	0x0000000a


	//----- nvinfo : EIATTR_FRAME_SIZE
	.align		4
.L_21:
        /*0084*/ 	.byte	0x04, 0x11
        /*0086*/ 	.short	(.L_23 - .L_22)
	.align		4
.L_22:
        /*0088*/ 	.word	index@(_Z20compute_stats_kernelPKfPfS1_i)
        /*008c*/ 	.word	0x00000000


	//----- nvinfo : EIATTR_REGCOUNT
	.align		4
.L_23:
        /*0090*/ 	.byte	0x04, 0x2f
        /*0092*/ 	.short	(.L_25 - .L_24)
	.align		4
.L_24:
        /*0094*/ 	.word	index@(_Z16normalize_kernelPfiff)
        /*0098*/ 	.word	0x00000010


	//----- nvinfo : EIATTR_FRAME_SIZE
	.align		4
.L_25:
        /*009c*/ 	.byte	0x04, 0x11
        /*009e*/ 	.short	(.L_27 - .L_26)
	.align		4
.L_26:
        /*00a0*/ 	.word	index@($__internal_0_$__cuda_sm3x_div_rn_noftz_f32_slowpath)
        /*00a4*/ 	.word	0x00000000


	//----- nvinfo : EIATTR_FRAME_SIZE
	.align		4
.L_27:
        /*00a8*/ 	.byte	0x04, 0x11
        /*00aa*/ 	.short	(.L_29 - .L_28)
	.align		4
.L_28:
        /*00ac*/ 	.word	index@(_Z16normalize_kernelPfiff)
        /*00b0*/ 	.word	0x00000000


	//----- nvinfo : EIATTR_MIN_STACK_SIZE
	.align		4
.L_29:
        /*00b4*/ 	.byte	0x04, 0x12
        /*00b6*/ 	.short	(.L_31 - .L_30)
	.align		4
.L_30:
        /*00b8*/ 	.word	index@(_Z16normalize_kernelPfiff)
        /*00bc*/ 	.word	0x00000000


	//----- nvinfo : EIATTR_MIN_STACK_SIZE
	.align		4
.L_31:
        /*00c0*/ 	.byte	0x04, 0x12
        /*00c2*/ 	.short	(.L_33 - .L_32)
	.align		4
.L_32:
        /*00c4*/ 	.word	index@(_Z20compute_stats_kernelPKfPfS1_i)
        /*00c8*/ 	.word	0x00000000


	//----- nvinfo : EIATTR_MIN_STACK_SIZE
	.align		4
.L_33:
        /*00cc*/ 	.byte	0x04, 0x12
        /*00ce*/ 	.short	(.L_35 - .L_34)
	.align		4
.L_34:
        /*00d0*/ 	.word	index@(_Z19log_compress_kernelPfif)
        /*00d4*/ 	.word	0x00000000


	//----- nvinfo : EIATTR_MIN_STACK_SIZE
	.align		4
.L_35:
        /*00d8*/ 	.byte	0x04, 0x12
        /*00da*/ 	.short	(.L_37 - .L_36)
	.align		4
.L_36:
        /*00dc*/ 	.word	index@(_Z34apply_mel_filterbank_shared_kernelPKfS0_Pfiii)
        /*00e0*/ 	.word	0x00000000


	//----- nvinfo : EIATTR_MIN_STACK_SIZE
	.align		4
.L_37:
        /*00e4*/ 	.byte	0x04, 0x12
        /*00e6*/ 	.short	(.L_39 - .L_38)
	.align		4
.L_38:
        /*00e8*/ 	.word	index@(_Z27apply_mel_filterbank_kernelPKfS0_Pfiii)
        /*00ec*/ 	.word	0x00000000


	//----- nvinfo : EIATTR_MIN_STACK_SIZE
	.align		4
.L_39:
        /*00f0*/ 	.byte	0x04, 0x12
        /*00f2*/ 	.short	(.L_41 - .L_40)
	.align		4
.L_40:
        /*00f4*/ 	.word	index@(_Z29compute_power_spectrum_kernelPK6float2Pfii)
        /*00f8*/ 	.word	0x00000000


	//----- nvinfo : EIATTR_MIN_STACK_SIZE
	.align		4
.L_41:
        /*00fc*/ 	.byte	0x04, 0x12
        /*00fe*/ 	.short	(.L_43 - .L_42)
	.align		4
.L_42:
        /*0100*/ 	.word	index@(_Z24apply_hann_window_kernelPKfPfS0_iii)
        /*0104*/ 	.word	0x00000000
.L_43:


//--------------------- .nv.compat                --------------------------
	.section	.nv.compat,"",@"SHT_CUDA_COMPAT_INFO"
	.align	4
        /*0000*/ 	.byte	0x02, 0x09, 0x00, 0x00, 0x02, 0x02, 0x01, 0x00, 0x02, 0x05, 0x05, 0x00, 0x03, 0x07, 0x01, 0x01
        /*0010*/ 	.byte	0x02, 0x03, 0x00, 0x00, 0x02, 0x06, 0x01, 0x00, 0x04, 0x0b, 0x08, 0x00, 0x01, 0x00, 0x00, 0x00
        /*0020*/ 	.byte	0x00, 0x00, 0x00, 0x00


//--------------------- .nv.info._Z16normalize_kernelPfiff --------------------------
	.section	.nv.info._Z16normalize_kernelPfiff,"",@"SHT_CUDA_INFO"
	.sectionflags	@""
	.align	4


	//----- nvinfo : EIATTR_CUDA_API_VERSION
	.align		4
        /*0000*/ 	.byte	0x04, 0x37
        /*0002*/ 	.short	(.L_45 - .L_44)
.L_44:
        /*0004*/ 	.word	0x00000082


	//----- nvinfo : EIATTR_KPARAM_INFO
	.align		4
.L_45:
        /*0008*/ 	.byte	0x04, 0x17
        /*000a*/ 	.short	(.L_47 - .L_46)
.L_46:
        /*000c*/ 	.word	0x00000000
        /*0010*/ 	.short	0x0003
        /*0012*/ 	.short	0x0010
        /*0014*/ 	.byte	0x00, 0xf0, 0x11, 0x00


	//----- nvinfo : EIATTR_KPARAM_INFO
	.align		4
.L_47:
        /*0018*/ 	.byte	0x04, 0x17
        /*001a*/ 	.short	(.L_49 - .L_48)
.L_48:
        /*001c*/ 	.word	0x00000000
        /*0020*/ 	.short	0x0002
        /*0022*/ 	.short	0x000c
        /*0024*/ 	.byte	0x00, 0xf0, 0x11, 0x00


	//----- nvinfo : EIATTR_KPARAM_INFO
	.align		4
.L_49:
        /*0028*/ 	.byte	0x04, 0x17
        /*002a*/ 	.short	(.L_51 - .L_50)
.L_50:
        /*002c*/ 	.word	0x00000000
        /*0030*/ 	.short	0x0001
        /*0032*/ 	.short	0x0008
        /*0034*/ 	.byte	0x00, 0xf0, 0x11, 0x00


	//----- nvinfo : EIATTR_KPARAM_INFO
	.align		4
.L_51:
        /*0038*/ 	.byte	0x04, 0x17
        /*003a*/ 	.short	(.L_53 - .L_52)
.L_52:
        /*003c*/ 	.word	0x00000000
        /*0040*/ 	.short	0x0000
        /*0042*/ 	.short	0x0000
        /*0044*/ 	.byte	0x00, 0xf5, 0x21, 0x00


	//----- nvinfo : EIATTR_SPARSE_MMA_MASK
	.align		4
.L_53:
        /*0048*/ 	.byte	0x03, 0x50
        /*004a*/ 	.short	0x0000


	//----- nvinfo : EIATTR_MAXREG_COUNT
	.align		4
        /*004c*/ 	.byte	0x03, 0x1b
        /*004e*/ 	.short	0x00ff


	//----- nvinfo : EIATTR_MERCURY_ISA_VERSION
	.align		4
        /*0050*/ 	.byte	0x03, 0x5f
        /*0052*/ 	.short	0x0101


	//----- nvinfo : EIATTR_VRC_CTA_INIT_COUNT
	.align		4
        /*0054*/ 	.byte	0x02, 0x4a
	.zero		1
	.zero		1


	//----- nvinfo : EIATTR_EXIT_INSTR_OFFSETS
	.align		4
        /*0058*/ 	.byte	0x04, 0x1c
        /*005a*/ 	.short	(.L_55 - .L_54)


	//   ....[0]....
.L_54:
        /*005c*/ 	.word	0x00000070


	//   ....[1]....
        /*0060*/ 	.word	0x000001e0


	//----- nvinfo : EIATTR_CRS_STACK_SIZE
	.align		4
.L_55:
        /*0064*/ 	.byte	0x04, 0x1e
        /*0066*/ 	.short	(.L_57 - .L_56)
.L_56:
        /*0068*/ 	.word	0x00000000


	//----- nvinfo : EIATTR_CBANK_PARAM_SIZE
	.align		4
.L_57:
        /*006c*/ 	.byte	0x03, 0x19
        /*006e*/ 	.short	0x0014


	//----- nvinfo : EIATTR_PARAM_CBANK
	.align		4
        /*0070*/ 	.byte	0x04, 0x0a
        /*0072*/ 	.short	(.L_59 - .L_58)
	.align		4
.L_58:
        /*0074*/ 	.word	index@(.nv.constant0._Z16normalize_kernelPfiff)
        /*0078*/ 	.short	0x0380
        /*007a*/ 	.short	0x0014


	//----- nvinfo : EIATTR_SW_WAR
	.align		4
.L_59:
        /*007c*/ 	.byte	0x04, 0x36
        /*007e*/ 	.short	(.L_61 - .L_60)
.L_60:
        /*0080*/ 	.word	0x00000008
.L_61:


//--------------------- .nv.info._Z20compute_stats_kernelPKfPfS1_i --------------------------
	.section	.nv.info._Z20compute_stats_kernelPKfPfS1_i,"",@"SHT_CUDA_INFO"
	.sectionflags	@""
	.align	4


	//----- nvinfo : EIATTR_CUDA_API_VERSION
	.align		4
        /*0000*/ 	.byte	0x04, 0x37
        /*0002*/ 	.short	(.L_63 - .L_62)
.L_62:
        /*0004*/ 	.word	0x00000082


	//----- nvinfo : EIATTR_KPARAM_INFO
	.align		4
.L_63:
        /*0008*/ 	.byte	0x04, 0x17
        /*000a*/ 	.short	(.L_65 - .L_64)
.L_64:
        /*000c*/ 	.word	0x00000000
        /*0010*/ 	.short	0x0003
        /*0012*/ 	.short	0x0018
        /*0014*/ 	.byte	0x00, 0xf0, 0x11, 0x00


	//----- nvinfo : EIATTR_KPARAM_INFO
	.align		4
.L_65:
        /*0018*/ 	.byte	0x04, 0x17
        /*001a*/ 	.short	(.L_67 - .L_66)
.L_66:
        /*001c*/ 	.word	0x00000000
        /*0020*/ 	.short	0x0002
        /*0022*/ 	.short	0x0010
        /*0024*/ 	.byte	0x00, 0xf5, 0x21, 0x00


	//----- nvinfo : EIATTR_KPARAM_INFO
	.align		4
.L_67:
        /*0028*/ 	.byte	0x04, 0x17
        /*002a*/ 	.short	(.L_69 - .L_68)
.L_68:
        /*002c*/ 	.word	0x00000000
        /*0030*/ 	.short	0x0001
        /*0032*/ 	.short	0x0008
        /*0034*/ 	.byte	0x00, 0xf5, 0x21, 0x00


	//----- nvinfo : EIATTR_KPARAM_INFO
	.align		4
.L_69:
        /*0038*/ 	.byte	0x04, 0x17
        /*003a*/ 	.short	(.L_71 - .L_70)
.L_70:
        /*003c*/ 	.word	0x00000000
        /*0040*/ 	.short	0x0000
        /*0042*/ 	.short	0x0000
        /*0044*/ 	.byte	0x00, 0xf5, 0x21, 0x00


	//----- nvinfo : EIATTR_SPARSE_MMA_MASK
	.align		4
.L_71:
        /*0048*/ 	.byte	0x03, 0x50
        /*004a*/ 	.short	0x0000


	//----- nvinfo : EIATTR_MAXREG_COUNT
	.align		4
        /*004c*/ 	.byte	0x03, 0x1b
        /*004e*/ 	.short	0x00ff


	//----- nvinfo : EIATTR_NUM_BARRIERS
	.align		4
        /*0050*/ 	.byte	0x02, 0x4c
        /*0052*/ 	.byte	0x01
	.zero		1


	//----- nvinfo : EIATTR_MERCURY_ISA_VERSION
	.align		4
        /*0054*/ 	.byte	0x03, 0x5f
        /*0056*/ 	.short	0x0101


	//----- nvinfo : EIATTR_VRC_CTA_INIT_COUNT
	.align		4
        /*0058*/ 	.byte	0x02, 0x4a
	.zero		1
	.zero		1


	//----- nvinfo : EIATTR_EXIT_INSTR_OFFSETS
	.align		4
        /*005c*/ 	.byte	0x04, 0x1c
        /*005e*/ 	.short	(.L_73 - .L_72)


	//   ....[0]....
.L_72:
        /*0060*/ 	.word	0x00000240


	//   ....[1]....
        /*0064*/ 	.word	0x000002a0


	//----- nvinfo : EIATTR_CRS_STACK_SIZE
	.align		4
.L_73:
        /*0068*/ 	.byte	0x04, 0x1e
        /*006a*/ 	.short	(.L_75 - .L_74)
.L_74:
        /*006c*/ 	.word	0x00000000


	//----- nvinfo : EIATTR_CBANK_PARAM_SIZE
	.align		4
.L_75:
        /*0070*/ 	.byte	0x03, 0x19
        /*0072*/ 	.short	0x001c


	//----- nvinfo : EIATTR_PARAM_CBANK
	.align		4
        /*0074*/ 	.byte	0x04, 0x0a
        /*0076*/ 	.short	(.L_77 - .L_76)
	.align		4
.L_76:
        /*0078*/ 	.word	index@(.nv.constant0._Z20compute_stats_kernelPKfPfS1_i)
        /*007c*/ 	.short	0x0380
        /*007e*/ 	.short	0x001c


	//----- nvinfo : EIATTR_SW_WAR
	.align		4
.L_77:
        /*0080*/ 	.byte	0x04, 0x36
        /*0082*/ 	.short	(.L_79 - .L_78)
.L_78:
        /*0084*/ 	.word	0x00000008
.L_79:


//--------------------- .nv.info._Z19log_compress_kernelPfif --------------------------
	.section	.nv.info._Z19log_compress_kernelPfif,"",@"SHT_CUDA_INFO"
	.sectionflags	@""
	.align	4


	//----- nvinfo : EIATTR_CUDA_API_VERSION
	.align		4
        /*0000*/ 	.byte	0x04, 0x37
        /*0002*/ 	.short	(.L_81 - .L_80)
.L_80:
        /*0004*/ 	.word	0x00000082


	//----- nvinfo : EIATTR_KPARAM_INFO
	.align		4
.L_81:
        /*0008*/ 	.byte	0x04, 0x17
        /*000a*/ 	.short	(.L_83 - .L_82)
.L_82:
        /*000c*/ 	.word	0x00000000
        /*0010*/ 	.short	0x0002
        /*0012*/ 	.short	0x000c
        /*0014*/ 	.byte	0x00, 0xf0, 0x11, 0x00


	//----- nvinfo : EIATTR_KPARAM_INFO
	.align		4
.L_83:
        /*0018*/ 	.byte	0x04, 0x17
        /*001a*/ 	.short	(.L_85 - .L_84)
.L_84:
        /*001c*/ 	.word	0x00000000
        /*0020*/ 	.short	0x0001
        /*0022*/ 	.short	0x0008
        /*0024*/ 	.byte	0x00, 0xf0, 0x11, 0x00


	//----- nvinfo : EIATTR_KPARAM_INFO
	.align		4
.L_85:
        /*0028*/ 	.byte	0x04, 0x17
        /*002a*/ 	.short	(.L_87 - .L_86)
.L_86:
        /*002c*/ 	.word	0x00000000
        /*0030*/ 	.short	0x0000
        /*0032*/ 	.short	0x0000
        /*0034*/ 	.byte	0x00, 0xf5, 0x21, 0x00


	//----- nvinfo : EIATTR_SPARSE_MMA_MASK
	.align		4
.L_87:
        /*0038*/ 	.byte	0x03, 0x50
        /*003a*/ 	.short	0x0000


	//----- nvinfo : EIATTR_MAXREG_COUNT
	.align		4
        /*003c*/ 	.byte	0x03, 0x1b
        /*003e*/ 	.short	0x00ff


	//----- nvinfo : EIATTR_MERCURY_ISA_VERSION
	.align		4
        /*0040*/ 	.byte	0x03, 0x5f
        /*0042*/ 	.short	0x0101


	//----- nvinfo : EIATTR_VRC_CTA_INIT_COUNT
	.align		4
        /*0044*/ 	.byte	0x02, 0x4a
	.zero		1
	.zero		1


	//----- nvinfo : EIATTR_EXIT_INSTR_OFFSETS
	.align		4
        /*0048*/ 	.byte	0x04, 0x1c
        /*004a*/ 	.short	(.L_89 - .L_88)


	//   ....[0]....
.L_88:
        /*004c*/ 	.word	0x00000070


	//   ....[1]....
        /*0050*/ 	.word	0x00000290


	//----- nvinfo : EIATTR_CBANK_PARAM_SIZE
	.align		4
.L_89:
        /*0054*/ 	.byte	0x03, 0x19
        /*0056*/ 	.short	0x0010


	//----- nvinfo : EIATTR_PARAM_CBANK
	.align		4
        /*0058*/ 	.byte	0x04, 0x0a
        /*005a*/ 	.short	(.L_91 - .L_90)
	.align		4
.L_90:
        /*005c*/ 	.word	index@(.nv.constant0._Z19log_compress_kernelPfif)
        /*0060*/ 	.short	0x0380
        /*0062*/ 	.short	0x0010


	//----- nvinfo : EIATTR_SW_WAR
	.align		4
.L_91:
        /*0064*/ 	.byte	0x04, 0x36
        /*0066*/ 	.short	(.L_93 - .L_92)
.L_92:
        /*0068*/ 	.word	0x00000008
.L_93:


//--------------------- .nv.info._Z34apply_mel_filterbank_shared_kernelPKfS0_Pfiii --------------------------
	.section	.nv.info._Z34apply_mel_filterbank_shared_kernelPKfS0_Pfiii,"",@"SHT_CUDA_INFO"
	.sectionflags	@""
	.align	4


	//----- nvinfo : EIATTR_CUDA_API_VERSION
	.align		4
        /*0000*/ 	.byte	0x04, 0x37
        /*0002*/ 	.short	(.L_95 - .L_94)
.L_94:
        /*0004*/ 	.word	0x00000082


	//----- nvinfo : EIATTR_KPARAM_INFO
	.align		4
.L_95:
        /*0008*/ 	.byte	0x04, 0x17
        /*000a*/ 	.short	(.L_97 - .L_96)
.L_96:
        /*000c*/ 	.word	0x00000000
        /*0010*/ 	.short	0x0005
        /*0012*/ 	.short	0x0020
        /*0014*/ 	.byte	0x00, 0xf0, 0x11, 0x00


	//----- nvinfo : EIATTR_KPARAM_INFO
	.align		4
.L_97:
        /*0018*/ 	.byte	0x04, 0x17
        /*001a*/ 	.short	(.L_99 - .L_98)
.L_98:
        /*001c*/ 	.word	0x00000000
        /*0020*/ 	.short	0x0004
        /*0022*/ 	.short	0x001c
        /*0024*/ 	.byte	0x00, 0xf0, 0x11, 0x00


	//----- nvinfo : EIATTR_KPARAM_INFO
	.align		4
.L_99:
        /*0028*/ 	.byte	0x04, 0x17
        /*002a*/ 	.short	(.L_101 - .L_100)
.L_100:
        /*002c*/ 	.word	0x00000000
        /*0030*/ 	.short	0x0003
        /*0032*/ 	.short	0x0018
        /*0034*/ 	.byte	0x00, 0xf0, 0x11, 0x00


	//----- nvinfo : EIATTR_KPARAM_INFO
	.align		4
.L_101:
        /*0038*/ 	.byte	0x04, 0x17
        /*003a*/ 	.short	(.L_103 - .L_102)
.L_102:
        /*003c*/ 	.word	0x00000000
        /*0040*/ 	.short	0x0002
        /*0042*/ 	.short	0x0010
        /*0044*/ 	.byte	0x00, 0xf5, 0x21, 0x00


	//----- nvinfo : EIATTR_KPARAM_INFO
	.align		4
.L_103:
        /*0048*/ 	.byte	0x04, 0x17
        /*004a*/ 	.short	(.L_105 - .L_104)
.L_104:
        /*004c*/ 	.word	0x00000000
        /*0050*/ 	.short	0x0001
        /*0052*/ 	.short	0x0008
        /*0054*/ 	.byte	0x00, 0xf5, 0x21, 0x00


	//----- nvinfo : EIATTR_KPARAM_INFO
	.align		4
.L_105:
        /*0058*/ 	.byte	0x04, 0x17
        /*005a*/ 	.short	(.L_107 - .L_106)
.L_106:
        /*005c*/ 	.word	0x00000000
        /*0060*/ 	.short	0x0000
        /*0062*/ 	.short	0x0000
        /*0064*/ 	.byte	0x00, 0xf5, 0x21, 0x00


	//----- nvinfo : EIATTR_SPARSE_MMA_MASK
	.align		4
.L_107:
        /*0068*/ 	.byte	0x03, 0x50
        /*006a*/ 	.short	0x0000


	//----- nvinfo : EIATTR_MAXREG_COUNT
	.align		4
        /*006c*/ 	.byte	0x03, 0x1b
        /*006e*/ 	.short	0x00ff


	//----- nvinfo : EIATTR_NUM_BARRIERS
	.align		4
        /*0070*/ 	.byte	0x02, 0x4c
        /*0072*/ 	.byte	0x01
	.zero		1


	//----- nvinfo : EIATTR_MERCURY_ISA_VERSION
	.align		4
        /*0074*/ 	.byte	0x03, 0x5f
        /*0076*/ 	.short	0x0101


	//----- nvinfo : EIATTR_VRC_CTA_INIT_COUNT
	.align		4
        /*0078*/ 	.byte	0x02, 0x4a
	.zero		1
	.zero		1


	//----- nvinfo : EIATTR_EXIT_INSTR_OFFSETS
	.align		4
        /*007c*/ 	.byte	0x04, 0x1c
        /*007e*/ 	.short	(.L_109 - .L_108)


	//   ....[0]....
.L_108:
        /*0080*/ 	.word	0x00000040


	//   ....[1]....
        /*0084*/ 	.word	0x000001d0


	//   ....[2]....
        /*0088*/ 	.word	0x00000b20


	//----- nvinfo : EIATTR_CRS_STACK_SIZE
	.align		4
.L_109:
        /*008c*/ 	.byte	0x04, 0x1e
        /*008e*/ 	.short	(.L_111 - .L_110)
.L_110:
        /*0090*/ 	.word	0x00000000


	//----- nvinfo : EIATTR_CBANK_PARAM_SIZE
	.align		4
.L_111:
        /*0094*/ 	.byte	0x03, 0x19
        /*0096*/ 	.short	0x0024


	//----- nvinfo : EIATTR_PARAM_CBANK
	.align		4
        /*0098*/ 	.byte	0x04, 0x0a
        /*009a*/ 	.short	(.L_113 - .L_112)
	.align		4
.L_112:
        /*009c*/ 	.word	index@(.nv.constant0._Z34apply_mel_filterbank_shared_kernelPKfS0_Pfiii)
        /*00a0*/ 	.short	0x0380
        /*00a2*/ 	.short	0x0024


	//----- nvinfo : EIATTR_SW_WAR
	.align		4
.L_113:
        /*00a4*/ 	.byte	0x04, 0x36
        /*00a6*/ 	.short	(.L_115 - .L_114)
.L_114:
        /*00a8*/ 	.word	0x00000008
.L_115:


//--------------------- .nv.info._Z27apply_mel_filterbank_kernelPKfS0_Pfiii --------------------------
	.section	.nv.info._Z27apply_mel_filterbank_kernelPKfS0_Pfiii,"",@"SHT_CUDA_INFO"
	.sectionflags	@""
	.align	4


	//----- nvinfo : EIATTR_CUDA_API_VERSION
	.align		4
        /*0000*/ 	.byte	0x04, 0x37
        /*0002*/ 	.short	(.L_117 - .L_116)
.L_116:
        /*0004*/ 	.word	0x00000082


	//----- nvinfo : EIATTR_KPARAM_INFO
	.align		4
.L_117:
        /*0008*/ 	.byte	0x04, 0x17
        /*000a*/ 	.short	(.L_119 - .L_118)
.L_118:
        /*000c*/ 	.word	0x00000000
        /*0010*/ 	.short	0x0005
        /*0012*/ 	.short	0x0020
        /*0014*/ 	.byte	0x00, 0xf0, 0x11, 0x00


	//----- nvinfo : EIATTR_KPARAM_INFO
	.align		4
.L_119:
        /*0018*/ 	.byte	0x04, 0x17
        /*001a*/ 	.short	(.L_121 - .L_120)
.L_120:
        /*001c*/ 	.word	0x00000000
        /*0020*/ 	.short	0x0004
        /*0022*/ 	.short	0x001c
        /*0024*/ 	.byte	0x00, 0xf0, 0x11, 0x00


	//----- nvinfo : EIATTR_KPARAM_INFO
	.align		4
.L_121:
        /*0028*/ 	.byte	0x04, 0x17
        /*002a*/ 	.short	(.L_123 - .L_122)
.L_122:
        /*002c*/ 	.word	0x00000000
        /*0030*/ 	.short	0x0003
        /*0032*/ 	.short	0x0018
        /*0034*/ 	.byte	0x00, 0xf0, 0x11, 0x00


	//----- nvinfo : EIATTR_KPARAM_INFO
	.align		4
.L_123:
        /*0038*/ 	.byte	0x04, 0x17
        /*003a*/ 	.short	(.L_125 - .L_124)
.L_124:
        /*003c*/ 	.word	0x00000000
        /*0040*/ 	.short	0x0002
        /*0042*/ 	.short	0x0010
        /*0044*/ 	.byte	0x00, 0xf5, 0x21, 0x00


	//----- nvinfo : EIATTR_KPARAM_INFO
	.align		4
.L_125:
        /*0048*/ 	.byte	0x04, 0x17
        /*004a*/ 	.short	(.L_127 - .L_126)
.L_126:
        /*004c*/ 	.word	0x00000000
        /*0050*/ 	.short	0x0001
        /*0052*/ 	.short	0x0008
        /*0054*/ 	.byte	0x00, 0xf5, 0x21, 0x00


	//----- nvinfo : EIATTR_KPARAM_INFO
	.align		4
.L_127:
        /*0058*/ 	.byte	0x04, 0x17
        /*005a*/ 	.short	(.L_129 - .L_128)
.L_128:
        /*005c*/ 	.word	0x00000000
        /*0060*/ 	.short	0x0000
        /*0062*/ 	.short	0x0000
        /*0064*/ 	.byte	0x00, 0xf5, 0x21, 0x00


	//----- nvinfo : EIATTR_SPARSE_MMA_MASK
	.align		4
.L_129:
        /*0068*/ 	.byte	0x03, 0x50
        /*006a*/ 	.short	0x0000


	//----- nvinfo : EIATTR_MAXREG_COUNT
	.align		4
        /*006c*/ 	.byte	0x03, 0x1b
        /*006e*/ 	.short	0x00ff


	//----- nvinfo : EIATTR_MERCURY_ISA_VERSION
	.align		4
        /*0070*/ 	.byte	0x03, 0x5f
        /*0072*/ 	.short	0x0101


	//----- nvinfo : EIATTR_VRC_CTA_INIT_COUNT
	.align		4
        /*0074*/ 	.byte	0x02, 0x4a
	.zero		1
	.zero		1


	//----- nvinfo : EIATTR_EXIT_INSTR_OFFSETS
	.align		4
        /*0078*/ 	.byte	0x04, 0x1c
        /*007a*/ 	.short	(.L_131 - .L_130)


	//   ....[0]....
.L_130:
        /*007c*/ 	.word	0x00000070


	//   ....[1]....
        /*0080*/ 	.word	0x00000c50


	//----- nvinfo : EIATTR_CBANK_PARAM_SIZE
	.align		4
.L_131:
        /*0084*/ 	.byte	0x03, 0x19
        /*0086*/ 	.short	0x0024


	//----- nvinfo : EIATTR_PARAM_CBANK
	.align		4
        /*0088*/ 	.byte	0x04, 0x0a
        /*008a*/ 	.short	(.L_133 - .L_132)
	.align		4
.L_132:
        /*008c*/ 	.word	index@(.nv.constant0._Z27apply_mel_filterbank_kernelPKfS0_Pfiii)
        /*0090*/ 	.short	0x0380
        /*0092*/ 	.short	0x0024


	//----- nvinfo : EIATTR_SW_WAR
	.align		4
.L_133:
        /*0094*/ 	.byte	0x04, 0x36
        /*0096*/ 	.short	(.L_135 - .L_134)
.L_134:
        /*0098*/ 	.word	0x00000008
.L_135:


//--------------------- .nv.info._Z29compute_power_spectrum_kernelPK6float2Pfii --------------------------
	.section	.nv.info._Z29compute_power_spectrum_kernelPK6float2Pfii,"",@"SHT_CUDA_INFO"
	.sectionflags	@""
	.align	4


	//----- nvinfo : EIATTR_CUDA_API_VERSION
	.align		4
        /*0000*/ 	.byte	0x04, 0x37
        /*0002*/ 	.short	(.L_137 - .L_136)
.L_136:
        /*0004*/ 	.word	0x00000082


	//----- nvinfo : EIATTR_KPARAM_INFO
	.align		4
.L_137:
        /*0008*/ 	.byte	0x04, 0x17
        /*000a*/ 	.short	(.L_139 - .L_138)
.L_138:
        /*000c*/ 	.word	0x00000000
        /*0010*/ 	.short	0x0003
        /*0012*/ 	.short	0x0014
        /*0014*/ 	.byte	0x00, 0xf0, 0x11, 0x00


	//----- nvinfo : EIATTR_KPARAM_INFO
	.align		4
.L_139:
        /*0018*/ 	.byte	0x04, 0x17
        /*001a*/ 	.short	(.L_141 - .L_140)
.L_140:
        /*001c*/ 	.word	0x00000000
        /*0020*/ 	.short	0x0002
        /*0022*/ 	.short	0x0010
        /*0024*/ 	.byte	0x00, 0xf0, 0x11, 0x00


	//----- nvinfo : EIATTR_KPARAM_INFO
	.align		4
.L_141:
        /*0028*/ 	.byte	0x04, 0x17
        /*002a*/ 	.short	(.L_143 - .L_142)
.L_142:
        /*002c*/ 	.word	0x00000000
        /*0030*/ 	.short	0x0001
        /*0032*/ 	.short	0x0008
        /*0034*/ 	.byte	0x00, 0xf5, 0x21, 0x00


	//----- nvinfo : EIATTR_KPARAM_INFO
	.align		4
.L_143:
        /*0038*/ 	.byte	0x04, 0x17
        /*003a*/ 	.short	(.L_145 - .L_144)
.L_144:
        /*003c*/ 	.word	0x00000000
        /*0040*/ 	.short	0x0000
        /*0042*/ 	.short	0x0000
        /*0044*/ 	.byte	0x00, 0xf5, 0x21, 0x00


	//----- nvinfo : EIATTR_SPARSE_MMA_MASK
	.align		4
.L_145:
        /*0048*/ 	.byte	0x03, 0x50
        /*004a*/ 	.short	0x0000


	//----- nvinfo : EIATTR_MAXREG_COUNT
	.align		4
        /*004c*/ 	.byte	0x03, 0x1b
        /*004e*/ 	.short	0x00ff


	//----- nvinfo : EIATTR_MERCURY_ISA_VERSION
	.align		4
        /*0050*/ 	.byte	0x03, 0x5f
        /*0052*/ 	.short	0x0101


	//----- nvinfo : EIATTR_VRC_CTA_INIT_COUNT
	.align		4
        /*0054*/ 	.byte	0x02, 0x4a
	.zero		1
	.zero		1


	//----- nvinfo : EIATTR_EXIT_INSTR_OFFSETS
	.align		4
        /*0058*/ 	.byte	0x04, 0x1c
        /*005a*/ 	.short	(.L_147 - .L_146)


	//   ....[0]....
.L_146:
        /*005c*/ 	.word	0x00000060


	//   ....[1]....
        /*0060*/ 	.word	0x00000110


	//----- nvinfo : EIATTR_CBANK_PARAM_SIZE
	.align		4
.L_147:
        /*0064*/ 	.byte	0x03, 0x19
        /*0066*/ 	.short	0x0018


	//----- nvinfo : EIATTR_PARAM_CBANK
	.align		4
        /*0068*/ 	.byte	0x04, 0x0a
        /*006a*/ 	.short	(.L_149 - .L_148)
	.align		4
.L_148:
        /*006c*/ 	.word	index@(.nv.constant0._Z29compute_power_spectrum_kernelPK6float2Pfii)
        /*0070*/ 	.short	0x0380
        /*0072*/ 	.short	0x0018


	//----- nvinfo : EIATTR_SW_WAR
	.align		4
.L_149:
        /*0074*/ 	.byte	0x04, 0x36
        /*0076*/ 	.short	(.L_151 - .L_150)
.L_150:
        /*0078*/ 	.word	0x00000008
.L_151:


//--------------------- .nv.info._Z24apply_hann_window_kernelPKfPfS0_iii --------------------------
	.section	.nv.info._Z24apply_hann_window_kernelPKfPfS0_iii,"",@"SHT_CUDA_INFO"
	.sectionflags	@""
	.align	4


	//----- nvinfo : EIATTR_CUDA_API_VERSION
	.align		4
        /*0000*/ 	.byte	0x04, 0x37
        /*0002*/ 	.short	(.L_153 - .L_152)
.L_152:
        /*0004*/ 	.word	0x00000082


	//----- nvinfo : EIATTR_KPARAM_INFO
	.align		4
.L_153:
        /*0008*/ 	.byte	0x04, 0x17
        /*000a*/ 	.short	(.L_155 - .L_154)
.L_154:
        /*000c*/ 	.word	0x00000000
        /*0010*/ 	.short	0x0005
        /*0012*/ 	.short	0x0020
        /*0014*/ 	.byte	0x00, 0xf0, 0x11, 0x00


	//----- nvinfo : EIATTR_KPARAM_INFO
	.align		4
.L_155:
        /*0018*/ 	.byte	0x04, 0x17
        /*001a*/ 	.short	(.L_157 - .L_156)
.L_156:
        /*001c*/ 	.word	0x00000000
        /*0020*/ 	.short	0x0004
        /*0022*/ 	.short	0x001c
        /*0024*/ 	.byte	0x00, 0xf0, 0x11, 0x00


	//----- nvinfo : EIATTR_KPARAM_INFO
	.align		4
.L_157:
        /*0028*/ 	.byte	0x04, 0x17
        /*002a*/ 	.short	(.L_159 - .L_158)
.L_158:
        /*002c*/ 	.word	0x00000000
        /*0030*/ 	.short	0x0003
        /*0032*/ 	.short	0x0018
        /*0034*/ 	.byte	0x00, 0xf0, 0x11, 0x00


	//----- nvinfo : EIATTR_KPARAM_INFO
	.align		4
.L_159:
        /*0038*/ 	.byte	0x04, 0x17
        /*003a*/ 	.short	(.L_161 - .L_160)
.L_160:
        /*003c*/ 	.word	0x00000000
        /*0040*/ 	.short	0x0002
        /*0042*/ 	.short	0x0010
        /*0044*/ 	.byte	0x00, 0xf5, 0x21, 0x00


	//----- nvinfo : EIATTR_KPARAM_INFO
	.align		4
.L_161:
        /*0048*/ 	.byte	0x04, 0x17
        /*004a*/ 	.short	(.L_163 - .L_162)
.L_162:
        /*004c*/ 	.word	0x00000000
        /*0050*/ 	.short	0x0001
        /*0052*/ 	.short	0x0008
        /*0054*/ 	.byte	0x00, 0xf5, 0x21, 0x00


	//----- nvinfo : EIATTR_KPARAM_INFO
	.align		4
.L_163:
        /*0058*/ 	.byte	0x04, 0x17
        /*005a*/ 	.short	(.L_165 - .L_164)
.L_164:
        /*005c*/ 	.word	0x00000000
        /*0060*/ 	.short	0x0000
        /*0062*/ 	.short	0x0000
        /*0064*/ 	.byte	0x00, 0xf5, 0x21, 0x00


	//----- nvinfo : EIATTR_SPARSE_MMA_MASK
	.align		4
.L_165:
        /*0068*/ 	.byte	0x03, 0x50
        /*006a*/ 	.short	0x0000


	//----- nvinfo : EIATTR_MAXREG_COUNT
	.align		4
        /*006c*/ 	.byte	0x03, 0x1b
        /*006e*/ 	.short	0x00ff


	//----- nvinfo : EIATTR_MERCURY_ISA_VERSION
	.align		4
        /*0070*/ 	.byte	0x03, 0x5f
        /*0072*/ 	.short	0x0101


	//----- nvinfo : EIATTR_VRC_CTA_INIT_COUNT
	.align		4
        /*0074*/ 	.byte	0x02, 0x4a
	.zero		1
	.zero		1


	//----- nvinfo : EIATTR_EXIT_INSTR_OFFSETS
	.align		4
        /*0078*/ 	.byte	0x04, 0x1c
        /*007a*/ 	.short	(.L_167 - .L_166)


	//   ....[0]....
.L_166:
        /*007c*/ 	.word	0x00000070


	//   ....[1]....
        /*0080*/ 	.word	0x00000160


	//----- nvinfo : EIATTR_CBANK_PARAM_SIZE
	.align		4
.L_167:
        /*0084*/ 	.byte	0x03, 0x19
        /*0086*/ 	.short	0x0024


	//----- nvinfo : EIATTR_PARAM_CBANK
	.align		4
        /*0088*/ 	.byte	0x04, 0x0a
        /*008a*/ 	.short	(.L_169 - .L_168)
	.align		4
.L_168:
        /*008c*/ 	.word	index@(.nv.constant0._Z24apply_hann_window_kernelPKfPfS0_iii)
        /*0090*/ 	.short	0x0380
        /*0092*/ 	.short	0x0024


	//----- nvinfo : EIATTR_SW_WAR
	.align		4
.L_169:
        /*0094*/ 	.byte	0x04, 0x36
        /*0096*/ 	.short	(.L_171 - .L_170)
.L_170:
        /*0098*/ 	.word	0x00000008
.L_171:


//--------------------- .nv.callgraph             --------------------------
	.section	.nv.callgraph,"",@"SHT_CUDA_CALLGRAPH"
	.align	4
	.sectionentsize	8
	.align		4
        /*0000*/ 	.word	0x00000000
	.align		4
        /*0004*/ 	.word	0xffffffff
	.align		4
        /*0008*/ 	.word	0x00000000
	.align		4
        /*000c*/ 	.word	0xfffffffe
	.align		4
        /*0010*/ 	.word	0x00000000
	.align		4
        /*0014*/ 	.word	0xfffffffd
	.align		4
        /*0018*/ 	.word	0x00000000
	.align		4
        /*001c*/ 	.word	0xfffffffc


//--------------------- .text._Z16normalize_kernelPfiff --------------------------
	.section	.text._Z16normalize_kernelPfiff,"ax",@progbits
	.align	128
        .global         _Z16normalize_kernelPfiff
        .type           _Z16normalize_kernelPfiff,@function
        .size           _Z16normalize_kernelPfiff,(.L_x_39 - _Z16normalize_kernelPfiff)
        .other          _Z16normalize_kernelPfiff,@"STO_CUDA_ENTRY STV_DEFAULT"
_Z16normalize_kernelPfiff:
.text._Z16normalize_kernelPfiff:
[----:B------:R-:W-:Y:S01]  /*0000*/  LDC R1, c[0x0][0x37c] ;  /* 0x0000df00ff017b82 */ /* 0x000fe20000000800 */
[----:B------:R-:W0:Y:S07]  /*0010*/  S2R R0, SR_TID.X ;  /* 0x0000000000007919 */ /* 0x000e2e0000002100 */
[----:B------:R-:W0:Y:S01]  /*0020*/  S2UR UR4, SR_CTAID.X ;  /* 0x00000000000479c3 */ /* 0x000e220000002500 */
[----:B------:R-:W1:Y:S07]  /*0030*/  LDCU UR5, c[0x0][0x388] ;  /* 0x00007100ff0577ac */ /* 0x000e6e0008000800 */
[----:B------:R-:W0:Y:S02]  /*0040*/  LDC R3, c[0x0][0x360] ;  /* 0x0000d800ff037b82 */ /* 0x000e240000000800 */
[----:B0-----:R-:W-:-:S05]  /*0050*/  IMAD R3, R3, UR4, R0 ;  /* 0x0000000403037c24 */ /* 0x001fca000f8e0200 */
[----:B-1----:R-:W-:-:S13]  /*0060*/  ISETP.GE.AND P0, PT, R3, UR5, PT ;  /* 0x0000000503007c0c */ /* 0x002fda000bf06270 */
[----:B------:R-:W-:Y:S05]  /*0070*/  @P0 EXIT ;  /* 0x000000000000094d */ /* 0x000fea0003800000 */
[----:B------:R-:W0:Y:S01]  /*0080*/  LDC.64 R4, c[0x0][0x380] ;  /* 0x0000e000ff047b82 */ /* 0x000e220000000a00 */
[----:B------:R-:W1:Y:S01]  /*0090*/  LDCU.64 UR4, c[0x0][0x358] ;  /* 0x00006b00ff0477ac */ /* 0x000e620008000a00 */
[----:B------:R-:W2:Y:S01]  /*00a0*/  LDCU UR6, c[0x0][0x38c] ;  /* 0x00007180ff0677ac */ /* 0x000ea20008000800 */
[----:B0-----:R-:W-:-:S05]  /*00b0*/  IMAD.WIDE R4, R3, 0x4, R4 ;  /* 0x0000000403047825 */ /* 0x001fca00078e0204 */
[----:B------:R-:W0:Y:S01]  /*00c0*/  LDC R3, c[0x0][0x390] ;  /* 0x0000e400ff037b82 */ /* 0x000e220000000800 */
[----:B-1----:R-:W2:Y:S01]  /*00d0*/  LDG.E R0, desc[UR4][R4.64] ;  /* 0x0000000404007981 */ /* 0x002ea2000c1e1900 */
[----:B------:R-:W-:Y:S01]  /*00e0*/  BSSY.RECONVERGENT B0, `(.L_x_0) ;  /* 0x000000e000007945 */ /* 0x000fe20003800200 */
[----:B0-----:R-:W-:-:S04]  /*00f0*/  FADD R3, R3, 9.9999999392252902908e-09 ;  /* 0x322bcc7703037421 */ /* 0x001fc80000000000 */
[----:B------:R-:W0:Y:S02]  /*0100*/  MUFU.RCP R2, R3 ;  /* 0x0000000300027308 */ /* 0x000e240000001000 */
[----:B0-----:R-:W-:-:S04]  /*0110*/  FFMA R7, -R3, R2, 1 ;  /* 0x3f80000003077423 */ /* 0x001fc80000000102 */
[----:B------:R-:W-:Y:S01]  /*0120*/  FFMA R7, R2, R7, R2 ;  /* 0x0000000702077223 */ /* 0x000fe20000000002 */
[----:B--2---:R-:W-:-:S04]  /*0130*/  FADD R0, R0, -UR6 ;  /* 0x8000000600007e21 */ /* 0x004fc80008000000 */
[----:B------:R-:W0:Y:S01]  /*0140*/  FCHK P0, R0, R3 ;  /* 0x0000000300007302 */ /* 0x000e220000000000 */
[----:B------:R-:W-:-:S04]  /*0150*/  FFMA R2, R0, R7, RZ ;  /* 0x0000000700027223 */ /* 0x000fc800000000ff */
[----:B------:R-:W-:-:S04]  /*0160*/  FFMA R6, -R3, R2, R0 ;  /* 0x0000000203067223 */ /* 0x000fc80000000100 */
[----:B------:R-:W-:Y:S01]  /*0170*/  FFMA R7, R7, R6, R2 ;  /* 0x0000000607077223 */ /* 0x000fe20000000002 */
[----:B0-----:R-:W-:Y:S06]  /*0180*/  @!P0 BRA `(.L_x_1) ;  /* 0x00000000000c8947 */ /* 0x001fec0003800000 */
[----:B------:R-:W-:-:S07]  /*0190*/  MOV R2, 0x1b0 ;  /* 0x000001b000027802 */ /* 0x000fce0000000f00 */
[----:B------:R-:W-:Y:S05]  /*01a0*/  CALL.REL.NOINC `($__internal_0_$__cuda_sm3x_div_rn_noftz_f32_slowpath) ;  /* 0x0000000000107944 */ /* 0x000fea0003c00000 */
[----:B------:R-:W-:-:S07]  /*01b0*/  IMAD.MOV.U32 R7, RZ, RZ, R0 ;  /* 0x000000ffff077224 */ /* 0x000fce00078e0000 */
.L_x_1:
[----:B------:R-:W-:Y:S05]  /*01c0*/  BSYNC.RECONVERGENT B0 ;  /* 0x0000000000007941 */ /* 0x000fea0003800200 */
.L_x_0:
[----:B------:R-:W-:Y:S01]  /*01d0*/  STG.E desc[UR4][R4.64], R7 ;  /* 0x0000000704007986 */ /* 0x000fe2000c101904 */
[----:B------:R-:W-:Y:S05]  /*01e0*/  EXIT ;  /* 0x000000000000794d */ /* 0x000fea0003800000 */
        .weak           $__internal_0_$__cuda_sm3x_div_rn_noftz_f32_slowpath
        .type           $__internal_0_$__cuda_sm3x_div_rn_noftz_f32_slowpath,@function
        .size           $__internal_0_$__cuda_sm3x_div_rn_noftz_f32_slowpath,(.L_x_39 - $__internal_0_$__cuda_sm3x_div_rn_noftz_f32_slowpath)
$__internal_0_$__cuda_sm3x_div_rn_noftz_f32_slowpath:
[--C-:B------:R-:W-:Y:S01]  /*01f0*/  SHF.R.U32.HI R7, RZ, 0x17, R3.reuse ;  /* 0x00000017ff077819 */ /* 0x100fe20000011603 */
[----:B------:R-:W-:Y:S01]  /*0200*/  BSSY.RECONVERGENT B1, `(.L_x_2) ;  /* 0x0000064000017945 */ /* 0x000fe20003800200 */
[--C-:B------:R-:W-:Y:S01]  /*0210*/  SHF.R.U32.HI R6, RZ, 0x17, R0.reuse ;  /* 0x00000017ff067819 */ /* 0x100fe20000011600 */
[----:B------:R-:W-:Y:S01]  /*0220*/  IMAD.MOV.U32 R8, RZ, RZ, R0 ;  /* 0x000000ffff087224 */ /* 0x000fe200078e0000 */
[----:B------:R-:W-:Y:S01]  /*0230*/  LOP3.LUT R7, R7, 0xff, RZ, 0xc0, !PT ;  /* 0x000000ff07077812 */ /* 0x000fe200078ec0ff */
[----:B------:R-:W-:Y:S01]  /*0240*/  IMAD.MOV.U32 R9, RZ, RZ, R3 ;  /* 0x000000ffff097224 */ /* 0x000fe200078e0003 */
[----:B------:R-:W-:-:S03]  /*0250*/  LOP3.LUT R6, R6, 0xff, RZ, 0xc0, !PT ;  /* 0x000000ff06067812 */ /* 0x000fc600078ec0ff */
[----:B------:R-:W-:Y:S02]  /*0260*/  VIADD R12, R7, 0xffffffff ;  /* 0xffffffff070c7836 */ /* 0x000fe40000000000 */
[----:B------:R-:W-:-:S03]  /*0270*/  VIADD R11, R6, 0xffffffff ;  /* 0xffffffff060b7836 */ /* 0x000fc60000000000 */
[----:B------:R-:W-:-:S04]  /*0280*/  ISETP.GT.U32.AND P0, PT, R12, 0xfd, PT ;  /* 0x000000fd0c00780c */ /* 0x000fc80003f04070 */
[----:B------:R-:W-:-:S13]  /*0290*/  ISETP.GT.U32.OR P0, PT, R11, 0xfd, P0 ;  /* 0x000000fd0b00780c */ /* 0x000fda0000704470 */
[----:B------:R-:W-:Y:S01]  /*02a0*/  @!P0 IMAD.MOV.U32 R10, RZ, RZ, RZ ;  /* 0x000000ffff0a8224 */ /* 0x000fe200078e00ff */
[----:B------:R-:W-:Y:S06]  /*02b0*/  @!P0 BRA `(.L_x_3) ;  /* 0x00000000005c8947 */ /* 0x000fec0003800000 */
[----:B------:R-:W-:Y:S02]  /*02c0*/  FSETP.GTU.FTZ.AND P0, PT, |R0|, +INF , PT ;  /* 0x7f8000000000780b */ /* 0x000fe40003f1c200 */
[----:B------:R-:W-:-:S04]  /*02d0*/  FSETP.GTU.FTZ.AND P1, PT, |R3|, +INF , PT ;  /* 0x7f8000000300780b */ /* 0x000fc80003f3c200 */
[----:B------:R-:W-:-:S13]  /*02e0*/  PLOP3.LUT P0, PT, P0, P1, PT, 0xf8, 0x8f ;  /* 0x00000000008f781c */ /* 0x000fda0000703f70 */
[----:B------:R-:W-:Y:S05]  /*02f0*/  @P0 BRA `(.L_x_4) ;  /* 0x00000004004c0947 */ /* 0x000fea0003800000 */
[----:B------:R-:W-:-:S13]  /*0300*/  LOP3.LUT P0, RZ, R9, 0x7fffffff, R8, 0xc8, !PT ;  /* 0x7fffffff09ff7812 */ /* 0x000fda000780c808 */
[----:B------:R-:W-:Y:S05]  /*0310*/  @!P0 BRA `(.L_x_5) ;  /* 0x00000004003c8947 */ /* 0x000fea0003800000 */
[C---:B------:R-:W-:Y:S02]  /*0320*/  FSETP.NEU.FTZ.AND P2, PT, |R0|.reuse, +INF , PT ;  /* 0x7f8000000000780b */ /* 0x040fe40003f5d200 */
[----:B------:R-:W-:Y:S02]  /*0330*/  FSETP.NEU.FTZ.AND P1, PT, |R3|, +INF , PT ;  /* 0x7f8000000300780b */ /* 0x000fe40003f3d200 */
[----:B------:R-:W-:-:S11]  /*0340*/  FSETP.NEU.FTZ.AND P0, PT, |R0|, +INF , PT ;  /* 0x7f8000000000780b */ /* 0x000fd60003f1d200 */
[----:B------:R-:W-:Y:S05]  /*0350*/  @!P1 BRA !P2, `(.L_x_5) ;  /* 0x00000004002c9947 */ /* 0x000fea0005000000 */
[----:B------:R-:W-:-:S04]  /*0360*/  LOP3.LUT P2, RZ, R8, 0x7fffffff, RZ, 0xc0, !PT ;  /* 0x7fffffff08ff7812 */ /* 0x000fc8000784c0ff */
[----:B------:R-:W-:-:S13]  /*0370*/  PLOP3.LUT P1, PT, P1, P2, PT, 0x2f, 0xf2 ;  /* 0x0000000000f2781c */ /* 0x000fda0000f24577 */
[----:B------:R-:W-:Y:S05]  /*0380*/  @P1 BRA `(.L_x_6) ;  /* 0x0000000400181947 */ /* 0x000fea0003800000 */
[----:B------:R-:W-:-:S04]  /*0390*/  LOP3.LUT P1, RZ, R9, 0x7fffffff, RZ, 0xc0, !PT ;  /* 0x7fffffff09ff7812 */ /* 0x000fc8000782c0ff */
[----:B------:R-:W-:-:S13]  /*03a0*/  PLOP3.LUT P0, PT, P0, P1, PT, 0x2f, 0xf2 ;  /* 0x0000000000f2781c */ /* 0x000fda0000702577 */
[----:B------:R-:W-:Y:S05]  /*03b0*/  @P0 BRA `(.L_x_7) ;  /* 0x0000000400000947 */ /* 0x000fea0003800000 */
[----:B------:R-:W-:Y:S02]  /*03c0*/  ISETP.GE.AND P0, PT, R11, RZ, PT ;  /* 0x000000ff0b00720c */ /* 0x000fe40003f06270 */
[----:B------:R-:W-:-:S11]  /*03d0*/  ISETP.GE.AND P1, PT, R12, RZ, PT ;  /* 0x000000ff0c00720c */ /* 0x000fd60003f26270 */
[----:B------:R-:W-:Y:S02]  /*03e0*/  @P0 IMAD.MOV.U32 R10, RZ, RZ, RZ ;  /* 0x000000ffff0a0224 */ /* 0x000fe400078e00ff */
[----:B------:R-:W-:Y:S01]  /*03f0*/  @!P0 FFMA R8, R0, 1.84467440737095516160e+19, RZ ;  /* 0x5f80000000088823 */ /* 0x000fe200000000ff */
[----:B------:R-:W-:Y:S02]  /*0400*/  @!P0 IMAD.MOV.U32 R10, RZ, RZ, -0x40 ;  /* 0xffffffc0ff0a8424 */ /* 0x000fe400078e00ff */
[----:B------:R-:W-:Y:S02]  /*0410*/  @!P1 FFMA R9, R3, 1.84467440737095516160e+19, RZ ;  /* 0x5f80000003099823 */ /* 0x000fe400000000ff */
[----:B------:R-:W-:-:S07]  /*0420*/  @!P1 VIADD R10, R10, 0x40 ;  /* 0x000000400a0a9836 */ /* 0x000fce0000000000 */
.L_x_3:
[----:B------:R-:W-:Y:S01]  /*0430*/  LEA R0, R7, 0xc0800000, 0x17 ;  /* 0xc080000007007811 */ /* 0x000fe200078eb8ff */
[----:B------:R-:W-:Y:S01]  /*0440*/  VIADD R6, R6, 0xffffff81 ;  /* 0xffffff8106067836 */ /* 0x000fe20000000000 */
[----:B------:R-:W-:Y:S03]  /*0450*/  BSSY.RECONVERGENT B2, `(.L_x_8) ;  /* 0x0000035000027945 */ /* 0x000fe60003800200 */
[----:B------:R-:W-:Y:S01]  /*0460*/  IMAD.IADD R9, R9, 0x1, -R0 ;  /* 0x0000000109097824 */ /* 0x000fe200078e0a00 */
[C---:B------:R-:W-:Y:S01]  /*0470*/  IADD3 R7, PT, PT, R6.reuse, 0x7f, -R7 ;  /* 0x0000007f06077810 */ /* 0x040fe20007ffe807 */
[----:B------:R-:W-:Y:S02]  /*0480*/  IMAD R0, R6, -0x800000, R8 ;  /* 0xff80000006007824 */ /* 0x000fe400078e0208 */
[----:B------:R-:W0:Y:S01]  /*0490*/  MUFU.RCP R3, R9 ;  /* 0x0000000900037308 */ /* 0x000e220000001000 */
[----:B------:R-:W-:Y:S01]  /*04a0*/  FADD.FTZ R11, -R9, -RZ ;  /* 0x800000ff090b7221 */ /* 0x000fe20000010100 */
[----:B------:R-:W-:-:S03]  /*04b0*/  IMAD.IADD R7, R7, 0x1, R10 ;  /* 0x0000000107077824 */ /* 0x000fc600078e020a */
[----:B0-----:R-:W-:-:S04]  /*04c0*/  FFMA R12, R3, R11, 1 ;  /* 0x3f800000030c7423 */ /* 0x001fc8000000000b */
[----:B------:R-:W-:-:S04]  /*04d0*/  FFMA R12, R3, R12, R3 ;  /* 0x0000000c030c7223 */ /* 0x000fc80000000003 */
[----:B------:R-:W-:-:S04]  /*04e0*/  FFMA R3, R0, R12, RZ ;  /* 0x0000000c00037223 */ /* 0x000fc800000000ff */
[----:B------:R-:W-:-:S04]  /*04f0*/  FFMA R8, R11, R3, R0 ;  /* 0x000000030b087223 */ /* 0x000fc80000000000 */
[----:B------:R-:W-:-:S04]  /*0500*/  FFMA R13, R12, R8, R3 ;  /* 0x000000080c0d7223 */ /* 0x000fc80000000003 */
[----:B------:R-:W-:-:S04]  /*0510*/  FFMA R8, R11, R13, R0 ;  /* 0x0000000d0b087223 */ /* 0x000fc80000000000 */
[----:B------:R-:W-:-:S05]  /*0520*/  FFMA R0, R12, R8, R13 ;  /* 0x000000080c007223 */ /* 0x000fca000000000d */
[----:B------:R-:W-:-:S04]  /*0530*/  SHF.R.U32.HI R3, RZ, 0x17, R0 ;  /* 0x00000017ff037819 */ /* 0x000fc80000011600 */
[----:B------:R-:W-:-:S05]  /*0540*/  LOP3.LUT R3, R3, 0xff, RZ, 0xc0, !PT ;  /* 0x000000ff03037812 */ /* 0x000fca00078ec0ff */
[----:B------:R-:W-:-:S04]  /*0550*/  IMAD.IADD R9, R3, 0x1, R7 ;  /* 0x0000000103097824 */ /* 0x000fc800078e0207 */
[----:B------:R-:W-:-:S05]  /*0560*/  VIADD R3, R9, 0xffffffff ;  /* 0xffffffff09037836 */ /* 0x000fca0000000000 */
[----:B------:R-:W-:-:S13]  /*0570*/  ISETP.GE.U32.AND P0, PT, R3, 0xfe, PT ;  /* 0x000000fe0300780c */ /* 0x000fda0003f06070 */
[----:B------:R-:W-:Y:S05]  /*0580*/  @!P0 BRA `(.L_x_9) ;  /* 0x0000000000808947 */ /* 0x000fea0003800000 */
[----:B------:R-:W-:-:S13]  /*0590*/  ISETP.GT.AND P0, PT, R9, 0xfe, PT ;  /* 0x000000fe0900780c */ /* 0x000fda0003f04270 */
[----:B------:R-:W-:Y:S05]  /*05a0*/  @P0 BRA `(.L_x_10) ;  /* 0x00000000006c0947 */ /* 0x000fea0003800000 */
[----:B------:R-:W-:-:S13]  /*05b0*/  ISETP.GE.AND P0, PT, R9, 0x1, PT ;  /* 0x000000010900780c */ /* 0x000fda0003f06270 */
[----:B------:R-:W-:Y:S05]  /*05c0*/  @P0 BRA `(.L_x_11) ;  /* 0x0000000000740947 */ /* 0x000fea0003800000 */
[----:B------:R-:W-:Y:S02]  /*05d0*/  ISETP.GE.AND P0, PT, R9, -0x18, PT ;  /* 0xffffffe80900780c */ /* 0x000fe40003f06270 */
[----:B------:R-:W-:-:S11]  /*05e0*/  LOP3.LUT R0, R0, 0x80000000, RZ, 0xc0, !PT ;  /* 0x8000000000007812 */ /* 0x000fd600078ec0ff */
[----:B------:R-:W-:Y:S05]  /*05f0*/  @!P0 BRA `(.L_x_11) ;  /* 0x0000000000688947 */ /* 0x000fea0003800000 */
[CCC-:B------:R-:W-:Y:S01]  /*0600*/  FFMA.RZ R3, R12.reuse, R8.reuse, R13.reuse ;  /* 0x000000080c037223 */ /* 0x1c0fe2000000c00d */
[CCC-:B------:R-:W-:Y:S01]  /*0610*/  FFMA.RM R6, R12.reuse, R8.reuse, R13.reuse ;  /* 0x000000080c067223 */ /* 0x1c0fe2000000400d */
[C---:B------:R-:W-:Y:S02]  /*0620*/  ISETP.NE.AND P2, PT, R9.reuse, RZ, PT ;  /* 0x000000ff0900720c */ /* 0x040fe40003f45270 */
[----:B------:R-:W-:Y:S02]  /*0630*/  ISETP.NE.AND P1, PT, R9, RZ, PT ;  /* 0x000000ff0900720c */ /* 0x000fe40003f25270 */
[----:B------:R-:W-:Y:S01]  /*0640*/  LOP3.LUT R7, R3, 0x7fffff, RZ, 0xc0, !PT ;  /* 0x007fffff03077812 */ /* 0x000fe200078ec0ff */
[----:B------:R-:W-:Y:S01]  /*0650*/  FFMA.RP R3, R12, R8, R13 ;  /* 0x000000080c037223 */ /* 0x000fe2000000800d */
[----:B------:R-:W-:Y:S02]  /*0660*/  VIADD R8, R9, 0x20 ;  /* 0x0000002009087836 */ /* 0x000fe40000000000 */
[----:B------:R-:W-:Y:S01]  /*0670*/  LOP3.LUT R7, R7, 0x800000, RZ, 0xfc, !PT ;  /* 0x0080000007077812 */ /* 0x000fe200078efcff */
[----:B------:R-:W-:Y:S01]  /*0680*/  IMAD.MOV R9, RZ, RZ, -R9 ;  /* 0x000000ffff097224 */ /* 0x000fe200078e0a09 */
[----:B------:R-:W-:-:S02]  /*0690*/  FSETP.NEU.FTZ.AND P0, PT, R3, R6, PT ;  /* 0x000000060300720b */ /* 0x000fc40003f1d000 */
[----:B------:R-:W-:Y:S02]  /*06a0*/  SHF.L.U32 R8, R7, R8, RZ ;  /* 0x0000000807087219 */ /* 0x000fe400000006ff */
[----:B------:R-:W-:Y:S02]  /*06b0*/  SEL R6, R9, RZ, P2 ;  /* 0x000000ff09067207 */ /* 0x000fe40001000000 */
[----:B------:R-:W-:Y:S02]  /*06c0*/  ISETP.NE.AND P1, PT, R8, RZ, P1 ;  /* 0x000000ff0800720c */ /* 0x000fe40000f25270 */
[----:B------:R-:W-:Y:S02]  /*06d0*/  SHF.R.U32.HI R6, RZ, R6, R7 ;  /* 0x00000006ff067219 */ /* 0x000fe40000011607 */
[----:B------:R-:W-:Y:S02]  /*06e0*/  PLOP3.LUT P0, PT, P0, P1, PT, 0xf8, 0x8f ;  /* 0x00000000008f781c */ /* 0x000fe40000703f70 */
[----:B------:R-:W-:-:S02]  /*06f0*/  SHF.R.U32.HI R8, RZ, 0x1, R6 ;  /* 0x00000001ff087819 */ /* 0x000fc40000011606 */
[----:B------:R-:W-:-:S04]  /*0700*/  SEL R3, RZ, 0x1, !P0 ;  /* 0x00000001ff037807 */ /* 0x000fc80004000000 */
[----:B------:R-:W-:-:S04]  /*0710*/  LOP3.LUT R3, R3, 0x1, R8, 0xf8, !PT ;  /* 0x0000000103037812 */ /* 0x000fc800078ef808 */
[----:B------:R-:W-:-:S05]  /*0720*/  LOP3.LUT R3, R3, R6, RZ, 0xc0, !PT ;  /* 0x0000000603037212 */ /* 0x000fca00078ec0ff */
[----:B------:R-:W-:-:S05]  /*0730*/  IMAD.IADD R3, R8, 0x1, R3 ;  /* 0x0000000108037824 */ /* 0x000fca00078e0203 */
[----:B------:R-:W-:Y:S01]  /*0740*/  LOP3.LUT R0, R3, R0, RZ, 0xfc, !PT ;  /* 0x0000000003007212 */ /* 0x000fe200078efcff */
[----:B------:R-:W-:Y:S06]  /*0750*/  BRA `(.L_x_11) ;  /* 0x0000000000107947 */ /* 0x000fec0003800000 */
.L_x_10:
[----:B------:R-:W-:-:S04]  /*0760*/  LOP3.LUT R0, R0, 0x80000000, RZ, 0xc0, !PT ;  /* 0x8000000000007812 */ /* 0x000fc800078ec0ff */
[----:B------:R-:W-:Y:S01]  /*0770*/  LOP3.LUT R0, R0, 0x7f800000, RZ, 0xfc, !PT ;  /* 0x7f80000000007812 */ /* 0x000fe200078efcff */
[----:B------:R-:W-:Y:S06]  /*0780*/  BRA `(.L_x_11) ;  /* 0x0000000000047947 */ /* 0x000fec0003800000 */
.L_x_9:
[----:B------:R-:W-:-:S07]  /*0790*/  IMAD R0, R7, 0x800000, R0 ;  /* 0x0080000007007824 */ /* 0x000fce00078e0200 */
.L_x_11:
[----:B------:R-:W-:Y:S05]  /*07a0*/  BSYNC.RECONVERGENT B2 ;  /* 0x0000000000027941 */ /* 0x000fea0003800200 */
.L_x_8:
[----:B------:R-:W-:Y:S05]  /*07b0*/  BRA `(.L_x_12) ;  /* 0x0000000000207947 */ /* 0x000fea0003800000 */
.L_x_7:
[----:B------:R-:W-:-:S04]  /*07c0*/  LOP3.LUT R0, R9, 0x80000000, R8, 0x48, !PT ;  /* 0x8000000009007812 */ /* 0x000fc800078e4808 */
[----:B------:R-:W-:Y:S01]  /*07d0*/  LOP3.LUT R0, R0, 0x7f800000, RZ, 0xfc, !PT ;  /* 0x7f80000000007812 */ /* 0x000fe200078efcff */
[----:B------:R-:W-:Y:S06]  /*07e0*/  BRA `(.L_x_12) ;  /* 0x0000000000147947 */ /* 0x000fec0003800000 */
.L_x_6:
[----:B------:R-:W-:Y:S01]  /*07f0*/  LOP3.LUT R0, R9, 0x80000000, R8, 0x48, !PT ;  /* 0x8000000009007812 */ /* 0x000fe200078e4808 */
[----:B------:R-:W-:Y:S06]  /*0800*/  BRA `(.L_x_12) ;  /* 0x00000000000c7947 */ /* 0x000fec0003800000 */
.L_x_5:
[----:B------:R-:W0:Y:S01]  /*0810*/  MUFU.RSQ R0, -QNAN ;  /* 0xffc0000000007908 */ /* 0x000e220000001400 */
[----:B------:R-:W-:Y:S05]  /*0820*/  BRA `(.L_x_12) ;  /* 0x0000000000047947 */ /* 0x000fea0003800000 */
.L_x_4:
[----:B------:R-:W-:-:S07]  /*0830*/  FADD.FTZ R0, R0, R3 ;  /* 0x0000000300007221 */ /* 0x000fce0000010000 */
.L_x_12:
[----:B------:R-:W-:Y:S05]  /*0840*/  BSYNC.RECONVERGENT B1 ;  /* 0x0000000000017941 */ /* 0x000fea0003800200 */
.L_x_2:
[----:B------:R-:W-:-:S04]  /*0850*/  IMAD.MOV.U32 R3, RZ, RZ, 0x0 ;  /* 0x00000000ff037424 */ /* 0x000fc800078e00ff */
[----:B0-----:R-:W-:Y:S05]  /*0860*/  RET.REL.NODEC R2 `(_Z16normalize_kernelPfiff) ;  /* 0xfffffff402e47950 */ /* 0x001fea0003c3ffff */
.L_x_13:
[----:B------:R-:W-:-:S00]  /*0870*/  BRA `(.L_x_13) ;  /* 0xfffffffc00fc7947 */ /* 0x000fc0000383ffff */
[----:B------:R-:W-:-:S00]  /*0880*/  NOP ;  /* 0x0000000000007918 */ /* 0x000fc00000000000 */
[----:B------:R-:W-:-:S00]  /*0890*/  NOP ;  /* 0x0000000000007918 */ /* 0x000fc00000000000 */
[----:B------:R-:W-:-:S00]  /*08a0*/  NOP ;  /* 0x0000000000007918 */ /* 0x000fc00000000000 */
[----:B------:R-:W-:-:S00]  /*08b0*/  NOP ;  /* 0x0000000000007918 */ /* 0x000fc00000000000 */
[----:B------:R-:W-:-:S00]  /*08c0*/  NOP ;  /* 0x0000000000007918 */ /* 0x000fc00000000000 */
[----:B------:R-:W-:-:S00]  /*08d0*/  NOP ;  /* 0x0000000000007918 */ /* 0x000fc00000000000 */
[----:B------:R-:W-:-:S00]  /*08e0*/  NOP ;  /* 0x0000000000007918 */ /* 0x000fc00000000000 */
[----:B------:R-:W-:-:S00]  /*08f0*/  NOP ;  /* 0x0000000000007918 */ /* 0x000fc00000000000 */
.L_x_39:


//--------------------- .text._Z20compute_stats_kernelPKfPfS1_i --------------------------
	.section	.text._Z20compute_stats_kernelPKfPfS1_i,"ax",@progbits
	.align	128
        .global         _Z20compute_stats_kernelPKfPfS1_i
        .type           _Z20compute_stats_kernelPKfPfS1_i,@function
        .size           _Z20compute_stats_kernelPKfPfS1_i,(.L_x_41 - _Z20compute_stats_kernelPKfPfS1_i)
        .other          _Z20compute_stats_kernelPKfPfS1_i,@"STO_CUDA_ENTRY STV_DEFAULT"
_Z20compute_stats_kernelPKfPfS1_i:
.text._Z20compute_stats_kernelPKfPfS1_i:
[----:B------:R-:W-:Y:S01]  /*0000*/  LDC R1, c[0x0][0x37c] ;  /* 0x0000df00ff017b82 */ /* 0x000fe20000000800 */
[----:B------:R-:W0:Y:S07]  /*0010*/  S2R R0, SR_TID.X ;  /* 0x0000000000007919 */ /* 0x000e2e0000002100 */
[----:B------:R-:W0:Y:S01]  /*0020*/  S2UR UR4, SR_CTAID.X ;  /* 0x00000000000479c3 */ /* 0x000e220000002500 */
[----:B------:R-:W1:Y:S01]  /*0030*/  LDCU UR5, c[0x0][0x398] ;  /* 0x00007300ff0577ac */ /* 0x000e620008000800 */
[----:B------:R-:W-:Y:S01]  /*0040*/  HFMA2 R7, -RZ, RZ, 0, 0 ;  /* 0x00000000ff077431 */ /* 0x000fe200000001ff */
[----:B------:R-:W2:Y:S05]  /*0050*/  LDCU.64 UR8, c[0x0][0x358] ;  /* 0x00006b00ff0877ac */ /* 0x000eaa0008000a00 */
[----:B------:R-:W0:Y:S02]  /*0060*/  LDC R5, c[0x0][0x360] ;  /* 0x0000d800ff057b82 */ /* 0x000e240000000800 */
[----:B0-----:R-:W-:-:S05]  /*0070*/  IMAD R5, R5, UR4, R0 ;  /* 0x0000000405057c24 */ /* 0x001fca000f8e0200 */
[----:B-1----:R-:W-:Y:S01]  /*0080*/  ISETP.GE.AND P0, PT, R5, UR5, PT ;  /* 0x0000000505007c0c */ /* 0x002fe2000bf06270 */
[----:B------:R-:W0:-:S12]  /*0090*/  S2UR UR5, SR_CgaCtaId ;  /* 0x00000000000579c3 */ /* 0x000e180000008800 */
[----:B------:R-:W1:Y:S01]  /*00a0*/  @!P0 LDC.64 R2, c[0x0][0x380] ;  /* 0x0000e000ff028b82 */ /* 0x000e620000000a00 */
[----:B------:R-:W-:Y:S02]  /*00b0*/  UMOV UR4, 0x400 ;  /* 0x0000040000047882 */ /* 0x000fe40000000000 */
[----:B0-----:R-:W-:Y:S01]  /*00c0*/  ULEA UR6, UR5, UR4, 0x18 ;  /* 0x0000000405067291 */ /* 0x001fe2000f8ec0ff */
[----:B-1----:R-:W-:-:S05]  /*00d0*/  @!P0 IMAD.WIDE R2, R5, 0x4, R2 ;  /* 0x0000000405028825 */ /* 0x002fca00078e0202 */
[----:B--2---:R0:W5:Y:S01]  /*00e0*/  @!P0 LDG.E.CONSTANT R7, desc[UR8][R2.64] ;  /* 0x0000000802078981 */ /* 0x004162000c1e9900 */
[----:B------:R-:W-:Y:S01]  /*00f0*/  ISETP.NE.AND P0, PT, R0, RZ, PT ;  /* 0x000000ff0000720c */ /* 0x000fe20003f05270 */
[----:B------:R-:W-:-:S12]  /*0100*/  BSSY.RECONVERGENT B0, `(.L_x_14) ;  /* 0x0000008000007945 */ /* 0x000fd80003800200 */
[----:B------:R-:W-:Y:S01]  /*0110*/  @!P0 STS.64 [UR6], RZ ;  /* 0x000000ffff008988 */ /* 0x000fe20008000a06 */
[----:B0-----:R-:W-:Y:S06]  /*0120*/  BAR.SYNC.DEFER_BLOCKING 0x0 ;  /* 0x0000000000007b1d */ /* 0x001fec0000010000 */
.L_x_15:
[----:B------:R-:W0:Y:S01]  /*0130*/  LDS R2, [UR6] ;  /* 0x00000006ff027984 */ /* 0x000e220008000800 */
[----:B------:R-:W-:Y:S01]  /*0140*/  MOV R0, UR6 ;  /* 0x0000000600007c02 */ /* 0x000fe20008000f00 */
[----:B0----5:R-:W-:-:S05]  /*0150*/  FADD R3, R7, R2 ;  /* 0x0000000207037221 */ /* 0x021fca0000000000 */
[----:B------:R-:W0:Y:S02]  /*0160*/  ATOMS.CAST.SPIN P1, [R0], R2, R3 ;  /* 0x000000020000758d */ /* 0x000e240001820003 */
[----:B0-----:R-:W-:Y:S05]  /*0170*/  @!P1 BRA `(.L_x_15) ;  /* 0xfffffffc00ec9947 */ /* 0x001fea000383ffff */
[----:B------:R-:W-:Y:S05]  /*0180*/  BSYNC.RECONVERGENT B0 ;  /* 0x0000000000007941 */ /* 0x000fea0003800200 */
.L_x_14:
[----:B------:R-:W-:Y:S01]  /*0190*/  BSSY.RECONVERGENT B0, `(.L_x_16) ;  /* 0x0000009000007945 */ /* 0x000fe20003800200 */
[----:B------:R-:W-:Y:S01]  /*01a0*/  UIADD3 UR4, UPT, UPT, UR4, 0x4, URZ ;  /* 0x0000000404047890 */ /* 0x000fe2000fffe0ff */
[----:B------:R-:W-:-:S03]  /*01b0*/  FMUL R7, R7, R7 ;  /* 0x0000000707077220 */ /* 0x000fc60000400000 */
[----:B------:R-:W-:-:S12]  /*01c0*/  ULEA UR4, UR5, UR4, 0x18 ;  /* 0x0000000405047291 */ /* 0x000fd8000f8ec0ff */
.L_x_17:
[----:B------:R-:W0:Y:S01]  /*01d0*/  LDS R2, [UR4] ;  /* 0x00000004ff027984 */ /* 0x000e220008000800 */
[----:B------:R-:W-:Y:S01]  /*01e0*/  MOV R0, UR4 ;  /* 0x0000000400007c02 */ /* 0x000fe20008000f00 */
[----:B0-----:R-:W-:-:S05]  /*01f0*/  FADD R3, R7, R2 ;  /* 0x0000000207037221 */ /* 0x001fca0000000000 */
[----:B------:R-:W0:Y:S02]  /*0200*/  ATOMS.CAST.SPIN P1, [R0], R2, R3 ;  /* 0x000000020000758d */ /* 0x000e240001820003 */
[----:B0-----:R-:W-:Y:S05]  /*0210*/  @!P1 BRA `(.L_x_17) ;  /* 0xfffffffc00ec9947 */ /* 0x001fea000383ffff */
[----:B------:R-:W-:Y:S05]  /*0220*/  BSYNC.RECONVERGENT B0 ;  /* 0x0000000000007941 */ /* 0x000fea0003800200 */
.L_x_16:
[----:B------:R-:W-:Y:S06]  /*0230*/  BAR.SYNC.DEFER_BLOCKING 0x0 ;  /* 0x0000000000007b1d */ /* 0x000fec0000010000 */
[----:B------:R-:W-:Y:S05]  /*0240*/  @P0 EXIT ;  /* 0x000000000000094d */ /* 0x000fea0003800000 */
[----:B------:R-:W0:Y:S01]  /*0250*/  LDS.64 R6, [UR6] ;  /* 0x00000006ff067984 */ /* 0x000e220008000a00 */
[----:B------:R-:W0:Y:S08]  /*0260*/  LDC.64 R2, c[0x0][0x388] ;  /* 0x0000e200ff027b82 */ /* 0x000e300000000a00 */
[----:B------:R-:W1:Y:S01]  /*0270*/  LDC.64 R4, c[0x0][0x390] ;  /* 0x0000e400ff047b82 */ /* 0x000e620000000a00 */
[----:B0-----:R-:W-:Y:S04]  /*0280*/  REDG.E.ADD.F32.FTZ.RN.STRONG.GPU desc[UR8][R2.64], R6 ;  /* 0x00000006020079a6 */ /* 0x001fe8000c12f308 */
[----:B-1----:R-:W-:Y:S01]  /*0290*/  REDG.E.ADD.F32.FTZ.RN.STRONG.GPU desc[UR8][R4.64], R7 ;  /* 0x00000007040079a6 */ /* 0x002fe2000c12f308 */
[----:B------:R-:W-:Y:S05]  /*02a0*/  EXIT ;  /* 0x000000000000794d */ /* 0x000fea0003800000 */
.L_x_18:
        /* <DEDUP_REMOVED lines=13> */
.L_x_41:


//--------------------- .text._Z19log_compress_kernelPfif --------------------------
	.section	.text._Z19log_compress_kernelPfif,"ax",@progbits
	.align	128
        .global         _Z19log_compress_kernelPfif
        .type           _Z19log_compress_kernelPfif,@function
        .size           _Z19log_compress_kernelPfif,(.L_x_42 - _Z19log_compress_kernelPfif)
        .other          _Z19log_compress_kernelPfif,@"STO_CUDA_ENTRY STV_DEFAULT"
_Z19log_compress_kernelPfif:
.text._Z19log_compress_kernelPfif:
        /* <DEDUP_REMOVED lines=12> */
[----:B-1----:R-:W2:Y:S01]  /*00c0*/  LDG.E R0, desc[UR4][R2.64] ;  /* 0x0000000402007981 */ /* 0x002ea2000c1e1900 */
[----:B------:R-:W-:Y:S02]  /*00d0*/  HFMA2 R7, -RZ, RZ, 1.5048828125, 33.21875 ;  /* 0x3e055027ff077431 */ /* 0x000fe400000001ff */
[----:B--2---:R-:W-:-:S05]  /*00e0*/  FADD R0, R0, UR6 ;  /* 0x0000000600007e21 */ /* 0x004fca0008000000 */
[----:B------:R-:W-:-:S13]  /*00f0*/  FSETP.GEU.AND P0, PT, R0, 1.175494350822287508e-38, PT ;  /* 0x008000000000780b */ /* 0x000fda0003f0e000 */
[----:B------:R-:W-:-:S05]  /*0100*/  @!P0 FMUL R0, R0, 8388608 ;  /* 0x4b00000000008820 */ /* 0x000fca0000400000 */
[----:B------:R-:W-:-:S04]  /*0110*/  IADD3 R4, PT, PT, R0, -0x3f2aaaab, RZ ;  /* 0xc0d5555500047810 */ /* 0x000fc80007ffe0ff */
[----:B------:R-:W-:-:S04]  /*0120*/  LOP3.LUT R5, R4, 0xff800000, RZ, 0xc0, !PT ;  /* 0xff80000004057812 */ /* 0x000fc800078ec0ff */
[-C--:B------:R-:W-:Y:S02]  /*0130*/  IADD3 R4, PT, PT, R0, -R5.reuse, RZ ;  /* 0x8000000500047210 */ /* 0x080fe40007ffe0ff */
[----:B------:R-:W-:-:S03]  /*0140*/  I2FP.F32.S32 R5, R5 ;  /* 0x0000000500057245 */ /* 0x000fc60000201400 */
[----:B------:R-:W-:Y:S01]  /*0150*/  FADD R6, R4, -1 ;  /* 0xbf80000004067421 */ /* 0x000fe20000000000 */
[----:B------:R-:W-:Y:S02]  /*0160*/  FSEL R4, RZ, -23, P0 ;  /* 0xc1b80000ff047808 */ /* 0x000fe40000000000 */
[----:B------:R-:W-:Y:S01]  /*0170*/  ISETP.GT.U32.AND P0, PT, R0, 0x7f7fffff, PT ;  /* 0x7f7fffff0000780c */ /* 0x000fe20003f04070 */
[C---:B------:R-:W-:Y:S02]  /*0180*/  FFMA R7, R6.reuse, -R7, 0.14084610342979431152 ;  /* 0x3e1039f606077423 */ /* 0x040fe40000000807 */
[----:B------:R-:W-:Y:S01]  /*0190*/  FFMA R4, R5, 1.1920928955078125e-07, R4 ;  /* 0x3400000005047823 */ /* 0x000fe20000000004 */
[----:B------:R-:W-:Y:S01]  /*01a0*/  MOV R5, 0x7f800000 ;  /* 0x7f80000000057802 */ /* 0x000fe20000000f00 */
[----:B------:R-:W-:-:S04]  /*01b0*/  FFMA R7, R6, R7, -0.12148627638816833496 ;  /* 0xbdf8cdcc06077423 */ /* 0x000fc80000000007 */
[----:B------:R-:W-:-:S04]  /*01c0*/  FFMA R7, R6, R7, 0.13980610668659210205 ;  /* 0x3e0f295506077423 */ /* 0x000fc80000000007 */
[----:B------:R-:W-:-:S04]  /*01d0*/  FFMA R7, R6, R7, -0.16684235632419586182 ;  /* 0xbe2ad8b906077423 */ /* 0x000fc80000000007 */
[----:B------:R-:W-:-:S04]  /*01e0*/  FFMA R7, R6, R7, 0.20012299716472625732 ;  /* 0x3e4ced0b06077423 */ /* 0x000fc80000000007 */
[----:B------:R-:W-:-:S04]  /*01f0*/  FFMA R7, R6, R7, -0.24999669194221496582 ;  /* 0xbe7fff2206077423 */ /* 0x000fc80000000007 */
[----:B------:R-:W-:-:S04]  /*0200*/  FFMA R7, R6, R7, 0.33333182334899902344 ;  /* 0x3eaaaa7806077423 */ /* 0x000fc80000000007 */
[----:B------:R-:W-:-:S04]  /*0210*/  FFMA R7, R6, R7, -0.5 ;  /* 0xbf00000006077423 */ /* 0x000fc80000000007 */
[----:B------:R-:W-:-:S04]  /*0220*/  FMUL R7, R6, R7 ;  /* 0x0000000706077220 */ /* 0x000fc80000400000 */
[----:B------:R-:W-:-:S04]  /*0230*/  FFMA R7, R6, R7, R6 ;  /* 0x0000000706077223 */ /* 0x000fc80000000006 */
[----:B------:R-:W-:Y:S01]  /*0240*/  FFMA R4, R4, 0.69314718246459960938, R7 ;  /* 0x3f31721804047823 */ /* 0x000fe20000000007 */
[C---:B------:R-:W-:Y:S01]  /*0250*/  @P0 FFMA R4, R0.reuse, R5, +INF ;  /* 0x7f80000000040423 */ /* 0x040fe20000000005 */
[----:B------:R-:W-:-:S04]  /*0260*/  FSETP.NEU.AND P0, PT, R0, RZ, PT ;  /* 0x000000ff0000720b */ /* 0x000fc80003f0d000 */
[----:B------:R-:W-:-:S05]  /*0270*/  FSEL R5, R4, -INF , P0 ;  /* 0xff80000004057808 */ /* 0x000fca0000000000 */
[----:B------:R-:W-:Y:S01]  /*0280*/  STG.E desc[UR4][R2.64], R5 ;  /* 0x0000000502007986 */ /* 0x000fe2000c101904 */
[----:B------:R-:W-:Y:S05]  /*0290*/  EXIT ;  /* 0x000000000000794d */ /* 0x000fea0003800000 */
.L_x_19:
        /* <DEDUP_REMOVED lines=14> */
.L_x_42:


//--------------------- .text._Z34apply_mel_filterbank_shared_kernelPKfS0_Pfiii --------------------------
	.section	.text._Z34apply_mel_filterbank_shared_kernelPKfS0_Pfiii,"ax",@progbits
	.align	128
        .global         _Z34apply_mel_filterbank_shared_kernelPKfS0_Pfiii
        .type           _Z34apply_mel_filterbank_shared_kernelPKfS0_Pfiii,@function
        .size           _Z34apply_mel_filterbank_shared_kernelPKfS0_Pfiii,(.L_x_43 - _Z34apply_mel_filterbank_shared_kernelPKfS0_Pfiii)
        .other          _Z34apply_mel_filterbank_shared_kernelPKfS0_Pfiii,@"STO_CUDA_ENTRY STV_DEFAULT"
_Z34apply_mel_filterbank_shared_kernelPKfS0_Pfiii:
.text._Z34apply_mel_filterbank_shared_kernelPKfS0_Pfiii:
[----:B------:R-:W-:Y:S08]  /*0000*/  LDC R1, c[0x0][0x37c] ;  /* 0x0000df00ff017b82 */ /* 0x000ff00000000800 */
[----:B------:R-:W0:Y:S08]  /*0010*/  S2UR UR6, SR_CTAID.X ;  /* 0x00000000000679c3 */ /* 0x000e300000002500 */
[----:B------:R-:W0:Y:S02]  /*0020*/  LDC R0, c[0x0][0x3a0] ;  /* 0x0000e800ff007b82 */ /* 0x000e240000000800 */
[----:B0-----:R-:W-:-:S13]  /*0030*/  ISETP.LE.AND P0, PT, R0, UR6, PT ;  /* 0x0000000600007c0c */ /* 0x001fda000bf03270 */
[----:B------:R-:W-:Y:S05]  /*0040*/  @P0 EXIT ;  /* 0x000000000000094d */ /* 0x000fea0003800000 */
[----:B------:R-:W0:Y:S01]  /*0050*/  S2R R13, SR_TID.X ;  /* 0x00000000000d7919 */ /* 0x000e220000002100 */
[----:B------:R-:W0:Y:S01]  /*0060*/  LDC R12, c[0x0][0x398] ;  /* 0x0000e600ff0c7b82 */ /* 0x000e220000000800 */
[----:B------:R-:W1:Y:S01]  /*0070*/  LDCU.64 UR8, c[0x0][0x358] ;  /* 0x00006b00ff0877ac */ /* 0x000e620008000a00 */
[----:B------:R-:W-:Y:S06]  /*0080*/  BSSY.RECONVERGENT B0, `(.L_x_20) ;  /* 0x0000013000007945 */ /* 0x000fec0003800200 */
[----:B------:R-:W2:Y:S01]  /*0090*/  LDC R2, c[0x0][0x39c] ;  /* 0x0000e700ff027b82 */ /* 0x000ea20000000800 */
[----:B0-----:R-:W-:-:S02]  /*00a0*/  ISETP.GE.AND P0, PT, R13, R12, PT ;  /* 0x0000000c0d00720c */ /* 0x001fc40003f06270 */
[----:B--2---:R-:W-:-:S11]  /*00b0*/  ISETP.GE.AND P1, PT, R13, R2, PT ;  /* 0x000000020d00720c */ /* 0x004fd60003f26270 */
[----:B-1----:R-:W-:Y:S05]  /*00c0*/  @P0 BRA `(.L_x_21) ;  /* 0x0000000000380947 */ /* 0x002fea0003800000 */
[----:B------:R-:W0:Y:S01]  /*00d0*/  S2R R3, SR_CgaCtaId ;  /* 0x0000000000037919 */ /* 0x000e220000008800 */
[----:B------:R-:W1:Y:S01]  /*00e0*/  LDC R8, c[0x0][0x360] ;  /* 0x0000d800ff087b82 */ /* 0x000e620000000800 */
[----:B------:R-:W-:-:S07]  /*00f0*/  MOV R0, 0x400 ;  /* 0x0000040000007802 */ /* 0x000fce0000000f00 */
[----:B------:R-:W2:Y:S01]  /*0100*/  LDC.64 R6, c[0x0][0x380] ;  /* 0x0000e000ff067b82 */ /* 0x000ea20000000a00 */
[----:B0-----:R-:W-:Y:S02]  /*0110*/  LEA R0, R3, R0, 0x18 ;  /* 0x0000000003007211 */ /* 0x001fe400078ec0ff */
[----:B------:R-:W-:-:S07]  /*0120*/  MOV R3, R13 ;  /* 0x0000000d00037202 */ /* 0x000fce0000000f00 */
.L_x_22:
[----:B------:R-:W-:-:S04]  /*0130*/  IMAD R5, R12, UR6, R3 ;  /* 0x000000060c057c24 */ /* 0x000fc8000f8e0203 */
[----:B0-2---:R-:W-:-:S06]  /*0140*/  IMAD.WIDE R4, R5, 0x4, R6 ;  /* 0x0000000405047825 */ /* 0x005fcc00078e0206 */
[----:B------:R-:W2:Y:S01]  /*0150*/  LDG.E.CONSTANT R4, desc[UR8][R4.64] ;  /* 0x0000000804047981 */ /* 0x000ea2000c1e9900 */
[----:B------:R-:W-:Y:S01]  /*0160*/  IMAD R9, R3, 0x4, R0 ;  /* 0x0000000403097824 */ /* 0x000fe200078e0200 */
[----:B-1----:R-:W-:-:S04]  /*0170*/  IADD3 R3, PT, PT, R8, R3, RZ ;  /* 0x0000000308037210 */ /* 0x002fc80007ffe0ff */
[----:B------:R-:W-:Y:S01]  /*0180*/  ISETP.GE.AND P0, PT, R3, R12, PT ;  /* 0x0000000c0300720c */ /* 0x000fe20003f06270 */
[----:B--2---:R0:W-:-:S12]  /*0190*/  STS [R9], R4 ;  /* 0x0000000409007388 */ /* 0x0041d80000000800 */
[----:B------:R-:W-:Y:S05]  /*01a0*/  @!P0 BRA `(.L_x_22) ;  /* 0xfffffffc00e08947 */ /* 0x000fea000383ffff */
.L_x_21:
[----:B------:R-:W-:Y:S05]  /*01b0*/  BSYNC.RECONVERGENT B0 ;  /* 0x0000000000007941 */ /* 0x000fea0003800200 */
.L_x_20:
[----:B------:R-:W-:Y:S06]  /*01c0*/  BAR.SYNC.DEFER_BLOCKING 0x0 ;  /* 0x0000000000007b1d */ /* 0x000fec0000010000 */
[----:B------:R-:W-:Y:S05]  /*01d0*/  @P1 EXIT ;  /* 0x000000000000194d */ /* 0x000fea0003800000 */
[----:B------:R-:W-:Y:S01]  /*01e0*/  ISETP.GE.AND P0, PT, R12, 0x1, PT ;  /* 0x000000010c00780c */ /* 0x000fe20003f06270 */
[----:B------:R-:W-:-:S12]  /*01f0*/  IMAD.MOV.U32 R21, RZ, RZ, RZ ;  /* 0x000000ffff157224 */ /* 0x000fd800078e00ff */
[----:B------:R-:W-:Y:S05]  /*0200*/  @!P0 BRA `(.L_x_23) ;  /* 0x0000000800348947 */ /* 0x000fea0003800000 */
[C---:B------:R-:W-:Y:S01]  /*0210*/  ISETP.GE.U32.AND P1, PT, R12.reuse, 0x10, PT ;  /* 0x000000100c00780c */ /* 0x040fe20003f26070 */
[----:B------:R-:W-:Y:S01]  /*0220*/  HFMA2 R21, -RZ, RZ, 0, 0 ;  /* 0x00000000ff157431 */ /* 0x000fe200000001ff */
[----:B------:R-:W-:Y:S01]  /*0230*/  LOP3.LUT R15, R12, 0xf, RZ, 0xc0, !PT ;  /* 0x0000000f0c0f7812 */ /* 0x000fe200078ec0ff */
[----:B------:R-:W-:Y:S02]  /*0240*/  IMAD R3, R13, R12, RZ ;  /* 0x0000000c0d037224 */ /* 0x000fe400078e02ff */
[----:B------:R-:W-:Y:S01]  /*0250*/  IMAD.MOV.U32 R0, RZ, RZ, RZ ;  /* 0x000000ffff007224 */ /* 0x000fe200078e00ff */
[----:B------:R-:W-:-:S07]  /*0260*/  ISETP.NE.AND P0, PT, R15, RZ, PT ;  /* 0x000000ff0f00720c */ /* 0x000fce0003f05270 */
[----:B------:R-:W-:Y:S06]  /*0270*/  @!P1 BRA `(.L_x_24) ;  /* 0x0000000000d49947 */ /* 0x000fec0003800000 */
[----:B0-----:R-:W0:Y:S01]  /*0280*/  LDC.64 R4, c[0x0][0x388] ;  /* 0x0000e200ff047b82 */ /* 0x001e220000000a00 */
[----:B------:R-:W-:Y:S01]  /*0290*/  LOP3.LUT R0, R12, 0x7ffffff0, RZ, 0xc0, !PT ;  /* 0x7ffffff00c007812 */ /* 0x000fe200078ec0ff */
[----:B------:R-:W-:Y:S01]  /*02a0*/  UMOV UR4, 0x400 ;  /* 0x0000040000047882 */ /* 0x000fe20000000000 */
[----:B------:R-:W-:Y:S02]  /*02b0*/  IMAD.MOV.U32 R21, RZ, RZ, RZ ;  /* 0x000000ffff157224 */ /* 0x000fe400078e00ff */
[----:B------:R-:W-:-:S03]  /*02c0*/  IADD3 R14, PT, PT, -R0, RZ, RZ ;  /* 0x000000ff000e7210 */ /* 0x000fc60007ffe1ff */
[----:B------:R-:W1:Y:S01]  /*02d0*/  S2UR UR5, SR_CgaCtaId ;  /* 0x00000000000579c3 */ /* 0x000e620000008800 */
[----:B0-----:R-:W-:-:S03]  /*02e0*/  IMAD.WIDE.U32 R4, R3, 0x4, R4 ;  /* 0x0000000403047825 */ /* 0x001fc600078e0004 */
[----:B------:R-:W-:Y:S01]  /*02f0*/  IADD3 R28, P1, PT, R4, 0x20, RZ ;  /* 0x00000020041c7810 */ /* 0x000fe20007f3e0ff */
[----:B-1----:R-:W-:-:S03]  /*0300*/  ULEA UR4, UR5, UR4, 0x18 ;  /* 0x0000000405047291 */ /* 0x002fc6000f8ec0ff */
[----:B------:R-:W-:Y:S01]  /*0310*/  IADD3.X R29, PT, PT, RZ, R5, RZ, P1, !PT ;  /* 0x00000005ff1d7210 */ /* 0x000fe20000ffe4ff */
[----:B------:R-:W-:-:S12]  /*0320*/  UIADD3 UR4, UPT, UPT, UR4, 0x20, URZ ;  /* 0x0000002004047890 */ /* 0x000fd8000fffe0ff */
.L_x_25:
[----:B------:R-:W2:Y:S04]  /*0330*/  LDG.E.CONSTANT R10, desc[UR8][R28.64+-0x20] ;  /* 0xffffe0081c0a7981 */ /* 0x000ea8000c1e9900 */
[----:B------:R-:W3:Y:S04]  /*0340*/  LDG.E.CONSTANT R11, desc[UR8][R28.64+-0x1c] ;  /* 0xffffe4081c0b7981 */ /* 0x000ee8000c1e9900 */
[----:B------:R-:W4:Y:S04]  /*0350*/  LDG.E.CONSTANT R9, desc[UR8][R28.64+-0x18] ;  /* 0xffffe8081c097981 */ /* 0x000f28000c1e9900 */
[----:B------:R-:W5:Y:S04]  /*0360*/  LDG.E.CONSTANT R8, desc[UR8][R28.64+-0x14] ;  /* 0xffffec081c087981 */ /* 0x000f68000c1e9900 */
[----:B------:R-:W5:Y:S04]  /*0370*/  LDG.E.CONSTANT R27, desc[UR8][R28.64+-0x10] ;  /* 0xfffff0081c1b7981 */ /* 0x000f68000c1e9900 */
[----:B------:R-:W5:Y:S04]  /*0380*/  LDG.E.CONSTANT R26, desc[UR8][R28.64+-0xc] ;  /* 0xfffff4081c1a7981 */ /* 0x000f68000c1e9900 */
[----:B------:R-:W5:Y:S04]  /*0390*/  LDG.E.CONSTANT R25, desc[UR8][R28.64+-0x8] ;  /* 0xfffff8081c197981 */ /* 0x000f68000c1e9900 */
[----:B------:R-:W2:Y:S04]  /*03a0*/  LDS.128 R4, [UR4+-0x20] ;  /* 0xffffe004ff047984 */ /* 0x000ea80008000c00 */
[----:B------:R-:W5:Y:S04]  /*03b0*/  LDG.E.CONSTANT R24, desc[UR8][R28.64+-0x4] ;  /* 0xfffffc081c187981 */ /* 0x000f68000c1e9900 */
[----:B------:R-:W5:Y:S04]  /*03c0*/  LDG.E.CONSTANT R17, desc[UR8][R28.64] ;  /* 0x000000081c117981 */ /* 0x000f68000c1e9900 */
[----:B------:R-:W5:Y:S04]  /*03d0*/  LDG.E.CONSTANT R16, desc[UR8][R28.64+0x4] ;  /* 0x000004081c107981 */ /* 0x000f68000c1e9900 */
[----:B------:R-:W5:Y:S04]  /*03e0*/  LDG.E.CONSTANT R19, desc[UR8][R28.64+0x8] ;  /* 0x000008081c137981 */ /* 0x000f68000c1e9900 */
[----:B------:R-:W5:Y:S04]  /*03f0*/  LDG.E.CONSTANT R18, desc[UR8][R28.64+0xc] ;  /* 0x00000c081c127981 */ /* 0x000f68000c1e9900 */
[----:B------:R-:W5:Y:S04]  /*0400*/  LDG.E.CONSTANT R20, desc[UR8][R28.64+0x14] ;  /* 0x000014081c147981 */ /* 0x000f68000c1e9900 */
[----:B------:R-:W5:Y:S04]  /*0410*/  LDG.E.CONSTANT R23, desc[UR8][R28.64+0x18] ;  /* 0x000018081c177981 */ /* 0x000f68000c1e9900 */
[----:B------:R-:W5:Y:S01]  /*0420*/  LDG.E.CONSTANT R22, desc[UR8][R28.64+0x1c] ;  /* 0x00001c081c167981 */ /* 0x000f62000c1e9900 */
[----:B--2---:R-:W-:-:S03]  /*0430*/  FFMA R4, R4, R10, R21 ;  /* 0x0000000a04047223 */ /* 0x004fc60000000015 */
[----:B------:R0:W2:Y:S01]  /*0440*/  LDG.E.CONSTANT R21, desc[UR8][R28.64+0x10] ;  /* 0x000010081c157981 */ /* 0x0000a2000c1e9900 */
[----:B---3--:R-:W-:-:S04]  /*0450*/  FFMA R5, R5, R11, R4 ;  /* 0x0000000b05057223 */ /* 0x008fc80000000004 */
[----:B----4-:R-:W-:-:S04]  /*0460*/  FFMA R6, R6, R9, R5 ;  /* 0x0000000906067223 */ /* 0x010fc80000000005 */
[----:B-----5:R-:W-:Y:S02]  /*0470*/  FFMA R7, R7, R8, R6 ;  /* 0x0000000807077223 */ /* 0x020fe40000000006 */
[----:B------:R-:W1:Y:S02]  /*0480*/  LDS.128 R8, [UR4+-0x10] ;  /* 0xfffff004ff087984 */ /* 0x000e640008000c00 */
[----:B-1----:R-:W-:Y:S02]  /*0490*/  FFMA R8, R8, R27, R7 ;  /* 0x0000001b08087223 */ /* 0x002fe40000000007 */
[----:B------:R-:W1:Y:S02]  /*04a0*/  LDS.128 R4, [UR4] ;  /* 0x00000004ff047984 */ /* 0x000e640008000c00 */
[----:B------:R-:W-:-:S04]  /*04b0*/  FFMA R9, R9, R26, R8 ;  /* 0x0000001a09097223 */ /* 0x000fc80000000008 */
[----:B------:R-:W-:-:S04]  /*04c0*/  FFMA R10, R10, R25, R9 ;  /* 0x000000190a0a7223 */ /* 0x000fc80000000009 */
[----:B------:R-:W-:Y:S02]  /*04d0*/  FFMA R25, R11, R24, R10 ;  /* 0x000000180b197223 */ /* 0x000fe4000000000a */
[----:B------:R-:W2:Y:S01]  /*04e0*/  LDS.128 R8, [UR4+0x10] ;  /* 0x00001004ff087984 */ /* 0x000ea20008000c00 */
[----:B------:R-:W-:-:S05]  /*04f0*/  VIADD R14, R14, 0x10 ;  /* 0x000000100e0e7836 */ /* 0x000fca0000000000 */
[----:B------:R-:W-:Y:S01]  /*0500*/  ISETP.NE.AND P1, PT, R14, RZ, PT ;  /* 0x000000ff0e00720c */ /* 0x000fe20003f25270 */
[----:B-1----:R-:W-:-:S04]  /*0510*/  FFMA R4, R4, R17, R25 ;  /* 0x0000001104047223 */ /* 0x002fc80000000019 */
[----:B------:R-:W-:-:S04]  /*0520*/  FFMA R5, R5, R16, R4 ;  /* 0x0000001005057223 */ /* 0x000fc80000000004 */
[----:B------:R-:W-:-:S04]  /*0530*/  FFMA R6, R6, R19, R5 ;  /* 0x0000001306067223 */ /* 0x000fc80000000005 */
[----:B------:R-:W-:Y:S01]  /*0540*/  FFMA R7, R7, R18, R6 ;  /* 0x0000001207077223 */ /* 0x000fe20000000006 */
[----:B0-----:R-:W-:Y:S01]  /*0550*/  IADD3 R28, P2, PT, R28, 0x40, RZ ;  /* 0x000000401c1c7810 */ /* 0x001fe20007f5e0ff */
[----:B------:R-:W-:-:S03]  /*0560*/  UIADD3 UR4, UPT, UPT, UR4, 0x40, URZ ;  /* 0x0000004004047890 */ /* 0x000fc6000fffe0ff */
[----:B------:R-:W-:Y:S01]  /*0570*/  IADD3.X R29, PT, PT, RZ, R29, RZ, P2, !PT ;  /* 0x0000001dff1d7210 */ /* 0x000fe200017fe4ff */
[----:B--2---:R-:W-:-:S04]  /*0580*/  FFMA R8, R8, R21, R7 ;  /* 0x0000001508087223 */ /* 0x004fc80000000007 */
[----:B------:R-:W-:-:S04]  /*0590*/  FFMA R9, R9, R20, R8 ;  /* 0x0000001409097223 */ /* 0x000fc80000000008 */
[----:B------:R-:W-:-:S04]  /*05a0*/  FFMA R10, R10, R23, R9 ;  /* 0x000000170a0a7223 */ /* 0x000fc80000000009 */
[----:B------:R-:W-:Y:S01]  /*05b0*/  FFMA R21, R11, R22, R10 ;  /* 0x000000160b157223 */ /* 0x000fe2000000000a */
[----:B------:R-:W-:Y:S06]  /*05c0*/  @P1 BRA `(.L_x_25) ;  /* 0xfffffffc00581947 */ /* 0x000fec000383ffff */
.L_x_24:
[----:B------:R-:W-:Y:S05]  /*05d0*/  @!P0 BRA `(.L_x_23) ;  /* 0x0000000400408947 */ /* 0x000fea0003800000 */
[----:B------:R-:W-:Y:S02]  /*05e0*/  ISETP.GE.U32.AND P1, PT, R15, 0x8, PT ;  /* 0x000000080f00780c */ /* 0x000fe40003f26070 */
[----:B------:R-:W-:-:S04]  /*05f0*/  LOP3.LUT R24, R12, 0x7, RZ, 0xc0, !PT ;  /* 0x000000070c187812 */ /* 0x000fc800078ec0ff */
[----:B------:R-:W-:-:S07]  /*0600*/  ISETP.NE.AND P0, PT, R24, RZ, PT ;  /* 0x000000ff1800720c */ /* 0x000fce0003f05270 */
[----:B------:R-:W-:Y:S06]  /*0610*/  @!P1 BRA `(.L_x_26) ;  /* 0x00000000007c9947 */ /* 0x000fec0003800000 */
[----:B0-----:R-:W0:Y:S01]  /*0620*/  LDC.64 R4, c[0x0][0x388] ;  /* 0x0000e200ff047b82 */ /* 0x001e220000000a00 */
[----:B------:R-:W1:Y:S01]  /*0630*/  LDCU.64 UR4, c[0x0][0x388] ;  /* 0x00007100ff0477ac */ /* 0x000e620008000a00 */
[C---:B------:R-:W-:Y:S01]  /*0640*/  IADD3 R6, P1, PT, R3.reuse, R0, RZ ;  /* 0x0000000003067210 */ /* 0x040fe20007f3e0ff */
[----:B------:R-:W-:-:S03]  /*0650*/  IMAD.IADD R7, R3, 0x1, R0 ;  /* 0x0000000103077824 */ /* 0x000fc600078e0200 */
[----:B------:R-:W-:Y:S02]  /*0660*/  IADD3.X R9, PT, PT, RZ, RZ, RZ, P1, !PT ;  /* 0x000000ffff097210 */ /* 0x000fe40000ffe4ff */
[----:B-1----:R-:W-:-:S04]  /*0670*/  LEA R14, P1, R6, UR4, 0x2 ;  /* 0x00000004060e7c11 */ /* 0x002fc8000f8210ff */
[----:B------:R-:W-:Y:S01]  /*0680*/  LEA.HI.X R15, R6, UR5, R9, 0x2, P1 ;  /* 0x00000005060f7c11 */ /* 0x000fe200088f1409 */
[----:B0-----:R-:W-:-:S04]  /*0690*/  IMAD.WIDE.U32 R4, R7, 0x4, R4 ;  /* 0x0000000407047825 */ /* 0x001fc800078e0004 */
[----:B------:R-:W2:Y:S04]  /*06a0*/  LDG.E.CONSTANT R22, desc[UR8][R14.64+0x4] ;  /* 0x000004080e167981 */ /* 0x000ea8000c1e9900 */
[----:B------:R0:W3:Y:S04]  /*06b0*/  LDG.E.CONSTANT R26, desc[UR8][R4.64] ;  /* 0x00000008041a7981 */ /* 0x0000e8000c1e9900 */
[----:B------:R-:W4:Y:S04]  /*06c0*/  LDG.E.CONSTANT R23, desc[UR8][R14.64+0x8] ;  /* 0x000008080e177981 */ /* 0x000f28000c1e9900 */
[----:B------:R-:W5:Y:S04]  /*06d0*/  LDG.E.CONSTANT R20, desc[UR8][R14.64+0xc] ;  /* 0x00000c080e147981 */ /* 0x000f68000c1e9900 */
[----:B------:R-:W5:Y:S04]  /*06e0*/  LDG.E.CONSTANT R19, desc[UR8][R14.64+0x10] ;  /* 0x000010080e137981 */ /* 0x000f68000c1e9900 */
[----:B------:R-:W5:Y:S04]  /*06f0*/  LDG.E.CONSTANT R16, desc[UR8][R14.64+0x14] ;  /* 0x000014080e107981 */ /* 0x000f68000c1e9900 */
[----:B------:R-:W5:Y:S04]  /*0700*/  LDG.E.CONSTANT R17, desc[UR8][R14.64+0x18] ;  /* 0x000018080e117981 */ /* 0x000f68000c1e9900 */
[----:B------:R-:W5:Y:S01]  /*0710*/  LDG.E.CONSTANT R18, desc[UR8][R14.64+0x1c] ;  /* 0x00001c080e127981 */ /* 0x000f62000c1e9900 */
[----:B------:R-:W1:Y:S01]  /*0720*/  S2R R7, SR_CgaCtaId ;  /* 0x0000000000077919 */ /* 0x000e620000008800 */
[----:B------:R-:W-:-:S04]  /*0730*/  MOV R6, 0x400 ;  /* 0x0000040000067802 */ /* 0x000fc80000000f00 */
[----:B-1----:R-:W-:-:S05]  /*0740*/  LEA R7, R7, R6, 0x18 ;  /* 0x0000000607077211 */ /* 0x002fca00078ec0ff */
[----:B------:R-:W-:-:S05]  /*0750*/  IMAD R25, R0, 0x4, R7 ;  /* 0x0000000400197824 */ /* 0x000fca00078e0207 */
[----:B0-----:R-:W3:Y:S04]  /*0760*/  LDS.128 R4, [R25] ;  /* 0x0000000019047984 */ /* 0x001ee80000000c00 */
[----:B------:R-:W0:Y:S01]  /*0770*/  LDS.128 R8, [R25+0x10] ;  /* 0x0000100019087984 */ /* 0x000e220000000c00 */
[----:B------:R-:W-:Y:S01]  /*0780*/  IADD3 R0, PT, PT, R0, 0x8, RZ ;  /* 0x0000000800007810 */ /* 0x000fe20007ffe0ff */
[----:B---3--:R-:W-:-:S04]  /*0790*/  FFMA R21, R4, R26, R21 ;  /* 0x0000001a04157223 */ /* 0x008fc80000000015 */
[----:B--2---:R-:W-:-:S04]  /*07a0*/  FFMA R22, R22, R5, R21 ;  /* 0x0000000516167223 */ /* 0x004fc80000000015 */
[----:B----4-:R-:W-:-:S04]  /*07b0*/  FFMA R23, R23, R6, R22 ;  /* 0x0000000617177223 */ /* 0x010fc80000000016 */
[----:B-----5:R-:W-:-:S04]  /*07c0*/  FFMA R7, R20, R7, R23 ;  /* 0x0000000714077223 */ /* 0x020fc80000000017 */
[----:B0-----:R-:W-:-:S04]  /*07d0*/  FFMA R7, R8, R19, R7 ;  /* 0x0000001308077223 */ /* 0x001fc80000000007 */
[----:B------:R-:W-:-:S04]  /*07e0*/  FFMA R16, R16, R9, R7 ;  /* 0x0000000910107223 */ /* 0x000fc80000000007 */
[----:B------:R-:W-:-:S04]  /*07f0*/  FFMA R17, R17, R10, R16 ;  /* 0x0000000a11117223 */ /* 0x000fc80000000010 */
[----:B------:R-:W-:-:S07]  /*0800*/  FFMA R21, R18, R11, R17 ;  /* 0x0000000b12157223 */ /* 0x000fce0000000011 */
.L_x_26:
[----:B------:R-:W-:Y:S05]  /*0810*/  @!P0 BRA `(.L_x_23) ;  /* 0x0000000000b08947 */ /* 0x000fea0003800000 */
[----:B------:R-:W-:Y:S02]  /*0820*/  ISETP.GE.U32.AND P1, PT, R24, 0x4, PT ;  /* 0x000000041800780c */ /* 0x000fe40003f26070 */
[----:B------:R-:W-:-:S04]  /*0830*/  LOP3.LUT R12, R12, 0x3, RZ, 0xc0, !PT ;  /* 0x000000030c0c7812 */ /* 0x000fc800078ec0ff */
[----:B------:R-:W-:-:S07]  /*0840*/  ISETP.NE.AND P0, PT, R12, RZ, PT ;  /* 0x000000ff0c00720c */ /* 0x000fce0003f05270 */
[----:B------:R-:W-:Y:S06]  /*0850*/  @!P1 BRA `(.L_x_27) ;  /* 0x0000000000589947 */ /* 0x000fec0003800000 */
[----:B0-----:R-:W0:Y:S01]  /*0860*/  LDC.64 R4, c[0x0][0x388] ;  /* 0x0000e200ff047b82 */ /* 0x001e220000000a00 */
[----:B------:R-:W1:Y:S01]  /*0870*/  LDCU.64 UR4, c[0x0][0x388] ;  /* 0x00007100ff0477ac */ /* 0x000e620008000a00 */
[CC--:B------:R-:W-:Y:S02]  /*0880*/  IADD3 R6, P1, PT, R3.reuse, R0.reuse, RZ ;  /* 0x0000000003067210 */ /* 0x0c0fe40007f3e0ff */
[----:B------:R-:W-:-:S03]  /*0890*/  IADD3 R11, PT, PT, R3, R0, RZ ;  /* 0x00000000030b7210 */ /* 0x000fc60007ffe0ff */
[----:B------:R-:W-:Y:S01]  /*08a0*/  IMAD.X R7, RZ, RZ, RZ, P1 ;  /* 0x000000ffff077224 */ /* 0x000fe200008e06ff */
[----:B-1----:R-:W-:-:S04]  /*08b0*/  LEA R8, P1, R6, UR4, 0x2 ;  /* 0x0000000406087c11 */ /* 0x002fc8000f8210ff */
[----:B------:R-:W-:Y:S01]  /*08c0*/  LEA.HI.X R9, R6, UR5, R7, 0x2, P1 ;  /* 0x0000000506097c11 */ /* 0x000fe200088f1407 */
[----:B0-----:R-:W-:-:S04]  /*08d0*/  IMAD.WIDE.U32 R10, R11, 0x4, R4 ;  /* 0x000000040b0a7825 */ /* 0x001fc800078e0004 */
[----:B------:R-:W2:Y:S04]  /*08e0*/  LDG.E.CONSTANT R15, desc[UR8][R8.64+0x4] ;  /* 0x00000408080f7981 */ /* 0x000ea8000c1e9900 */
[----:B------:R-:W3:Y:S04]  /*08f0*/  LDG.E.CONSTANT R10, desc[UR8][R10.64] ;  /* 0x000000080a0a7981 */ /* 0x000ee8000c1e9900 */
[----:B------:R-:W4:Y:S04]  /*0900*/  LDG.E.CONSTANT R14, desc[UR8][R8.64+0x8] ;  /* 0x00000808080e7981 */ /* 0x000f28000c1e9900 */
[----:B------:R-:W5:Y:S01]  /*0910*/  LDG.E.CONSTANT R17, desc[UR8][R8.64+0xc] ;  /* 0x00000c0808117981 */ /* 0x000f62000c1e9900 */
[----:B------:R-:W0:Y:S01]  /*0920*/  S2R R5, SR_CgaCtaId ;  /* 0x0000000000057919 */ /* 0x000e220000008800 */
[----:B------:R-:W-:-:S04]  /*0930*/  MOV R4, 0x400 ;  /* 0x0000040000047802 */ /* 0x000fc80000000f00 */
[----:B0-----:R-:W-:-:S04]  /*0940*/  LEA R5, R5, R4, 0x18 ;  /* 0x0000000405057211 */ /* 0x001fc800078ec0ff */
[----:B------:R-:W-:-:S06]  /*0950*/  LEA R5, R0, R5, 0x2 ;  /* 0x0000000500057211 */ /* 0x000fcc00078e10ff */
[----:B------:R-:W3:Y:S01]  /*0960*/  LDS.128 R4, [R5] ;  /* 0x0000000005047984 */ /* 0x000ee20000000c00 */
[----:B------:R-:W-:Y:S01]  /*0970*/  IADD3 R0, PT, PT, R0, 0x4, RZ ;  /* 0x0000000400007810 */ /* 0x000fe20007ffe0ff */
[----:B---3--:R-:W-:-:S04]  /*0980*/  FFMA R4, R4, R10, R21 ;  /* 0x0000000a04047223 */ /* 0x008fc80000000015 */
[----:B--2---:R-:W-:-:S04]  /*0990*/  FFMA R15, R15, R5, R4 ;  /* 0x000000050f0f7223 */ /* 0x004fc80000000004 */
[----:B----4-:R-:W-:-:S04]  /*09a0*/  FFMA R6, R14, R6, R15 ;  /* 0x000000060e067223 */ /* 0x010fc8000000000f */
[----:B-----5:R-:W-:-:S07]  /*09b0*/  FFMA R21, R17, R7, R6 ;  /* 0x0000000711157223 */ /* 0x020fce0000000006 */
.L_x_27:
[----:B------:R-:W-:Y:S05]  /*09c0*/  @!P0 BRA `(.L_x_23) ;  /* 0x0000000000448947 */ /* 0x000fea0003800000 */
[----:B------:R-:W1:Y:S01]  /*09d0*/  S2R R7, SR_CgaCtaId ;  /* 0x0000000000077919 */ /* 0x000e620000008800 */
[----:B0-----:R-:W0:Y:S01]  /*09e0*/  LDC.64 R4, c[0x0][0x388] ;  /* 0x0000e200ff047b82 */ /* 0x001e220000000a00 */
[----:B------:R-:W-:Y:S01]  /*09f0*/  MOV R6, 0x400 ;  /* 0x0000040000067802 */ /* 0x000fe20000000f00 */
[----:B------:R-:W-:Y:S01]  /*0a00*/  IMAD.IADD R3, R3, 0x1, R0 ;  /* 0x0000000103037824 */ /* 0x000fe200078e0200 */
[----:B------:R-:W-:-:S03]  /*0a10*/  IADD3 R12, PT, PT, -R12, RZ, RZ ;  /* 0x000000ff0c0c7210 */ /* 0x000fc60007ffe1ff */
[----:B0-----:R-:W-:Y:S01]  /*0a20*/  IMAD.WIDE.U32 R4, R3, 0x4, R4 ;  /* 0x0000000403047825 */ /* 0x001fe200078e0004 */
[----:B-1----:R-:W-:-:S04]  /*0a30*/  LEA R7, R7, R6, 0x18 ;  /* 0x0000000607077211 */ /* 0x002fc800078ec0ff */
[----:B------:R-:W-:-:S07]  /*0a40*/  LEA R0, R0, R7, 0x2 ;  /* 0x0000000700007211 */ /* 0x000fce00078e10ff */
.L_x_28:
[----:B------:R0:W2:Y:S01]  /*0a50*/  LDG.E.CONSTANT R3, desc[UR8][R4.64] ;  /* 0x0000000804037981 */ /* 0x0000a2000c1e9900 */
[----:B------:R-:W-:-:S03]  /*0a60*/  VIADD R12, R12, 0x1 ;  /* 0x000000010c0c7836 */ /* 0x000fc60000000000 */
[----:B------:R1:W2:Y:S02]  /*0a70*/  LDS R6, [R0] ;  /* 0x0000000000067984 */ /* 0x0002a40000000800 */
[----:B------:R-:W-:Y:S02]  /*0a80*/  ISETP.NE.AND P0, PT, R12, RZ, PT ;  /* 0x000000ff0c00720c */ /* 0x000fe40003f05270 */
[----:B0-----:R-:W-:Y:S02]  /*0a90*/  IADD3 R4, P1, PT, R4, 0x4, RZ ;  /* 0x0000000404047810 */ /* 0x001fe40007f3e0ff */
[----:B-1----:R-:W-:Y:S02]  /*0aa0*/  IADD3 R0, PT, PT, R0, 0x4, RZ ;  /* 0x0000000400007810 */ /* 0x002fe40007ffe0ff */
[----:B------:R-:W-:Y:S01]  /*0ab0*/  IADD3.X R5, PT, PT, RZ, R5, RZ, P1, !PT ;  /* 0x00000005ff057210 */ /* 0x000fe20000ffe4ff */
[----:B--2---:R-:W-:-:S06]  /*0ac0*/  FFMA R21, R6, R3, R21 ;  /* 0x0000000306157223 */ /* 0x004fcc0000000015 */
[----:B------:R-:W-:Y:S05]  /*0ad0*/  @P0 BRA `(.L_x_28) ;  /* 0xfffffffc00dc0947 */ /* 0x000fea000383ffff */
.L_x_23:
[----:B0-----:R-:W0:Y:S01]  /*0ae0*/  LDC.64 R4, c[0x0][0x390] ;  /* 0x0000e400ff047b82 */ /* 0x001e220000000a00 */
[----:B------:R-:W-:-:S04]  /*0af0*/  IMAD R3, R2, UR6, R13 ;  /* 0x0000000602037c24 */ /* 0x000fc8000f8e020d */
[----:B0-----:R-:W-:-:S05]  /*0b00*/  IMAD.WIDE.U32 R2, R3, 0x4, R4 ;  /* 0x0000000403027825 */ /* 0x001fca00078e0004 */
[----:B------:R-:W-:Y:S01]  /*0b10*/  STG.E desc[UR8][R2.64], R21 ;  /* 0x0000001502007986 */ /* 0x000fe2000c101908 */
[----:B------:R-:W-:Y:S05]  /*0b20*/  EXIT ;  /* 0x000000000000794d */ /* 0x000fea0003800000 */
.L_x_29:
        /* <DEDUP_REMOVED lines=13> */
.L_x_43:


//--------------------- .text._Z27apply_mel_filterbank_kernelPKfS0_Pfiii --------------------------
	.section	.text._Z27apply_mel_filterbank_kernelPKfS0_Pfiii,"ax",@progbits
	.align	128
        .global         _Z27apply_mel_filterbank_kernelPKfS0_Pfiii
        .type           _Z27apply_mel_filterbank_kernelPKfS0_Pfiii,@function
        .size           _Z27apply_mel_filterbank_kernelPKfS0_Pfiii,(.L_x_44 - _Z27apply_mel_filterbank_kernelPKfS0_Pfiii)
        .other          _Z27apply_mel_filterbank_kernelPKfS0_Pfiii,@"STO_CUDA_ENTRY STV_DEFAULT"
_Z27apply_mel_filterbank_kernelPKfS0_Pfiii:
.text._Z27apply_mel_filterbank_kernelPKfS0_Pfiii:
[----:B------:R-:W-:Y:S01]  /*0000*/  LDC R1, c[0x0][0x37c] ;  /* 0x0000df00ff017b82 */ /* 0x000fe20000000800 */
[----:B------:R-:W0:Y:S07]  /*0010*/  S2R R0, SR_TID.X ;  /* 0x0000000000007919 */ /* 0x000e2e0000002100 */
[----:B------:R-:W1:Y:S08]  /*0020*/  S2UR UR4, SR_CTAID.X ;  /* 0x00000000000479c3 */ /* 0x000e700000002500 */
[----:B------:R-:W1:Y:S08]  /*0030*/  LDC R2, c[0x0][0x3a0] ;  /* 0x0000e800ff027b82 */ /* 0x000e700000000800 */
[----:B------:R-:W0:Y:S01]  /*0040*/  LDC R7, c[0x0][0x39c] ;  /* 0x0000e700ff077b82 */ /* 0x000e220000000800 */
[----:B-1----:R-:W-:-:S04]  /*0050*/  ISETP.LE.AND P0, PT, R2, UR4, PT ;  /* 0x0000000402007c0c */ /* 0x002fc8000bf03270 */
[----:B0-----:R-:W-:-:S13]  /*0060*/  ISETP.GE.OR P0, PT, R0, R7, P0 ;  /* 0x000000070000720c */ /* 0x001fda0000706670 */
[----:B------:R-:W-:Y:S05]  /*0070*/  @P0 EXIT ;  /* 0x000000000000094d */ /* 0x000fea0003800000 */
[----:B------:R-:W0:Y:S01]  /*0080*/  LDC R9, c[0x0][0x398] ;  /* 0x0000e600ff097b82 */ /* 0x000e220000000800 */
[----:B------:R-:W1:Y:S01]  /*0090*/  LDCU.64 UR6, c[0x0][0x358] ;  /* 0x00006b00ff0677ac */ /* 0x000e620008000a00 */
[----:B------:R-:W-:Y:S01]  /*00a0*/  HFMA2 R10, -RZ, RZ, 0, 0 ;  /* 0x00000000ff0a7431 */ /* 0x000fe200000001ff */
[----:B0-----:R-:W-:-:S13]  /*00b0*/  ISETP.GE.AND P0, PT, R9, 0x1, PT ;  /* 0x000000010900780c */ /* 0x001fda0003f06270 */
[----:B-1----:R-:W-:Y:S05]  /*00c0*/  @!P0 BRA `(.L_x_30) ;  /* 0x0000000800d08947 */ /* 0x002fea0003800000 */
[C---:B------:R-:W-:Y:S01]  /*00d0*/  ISETP.GE.U32.AND P1, PT, R9.reuse, 0x10, PT ;  /* 0x000000100900780c */ /* 0x040fe20003f26070 */
[C---:B------:R-:W-:Y:S01]  /*00e0*/  IMAD R6, R9.reuse, UR4, RZ ;  /* 0x0000000409067c24 */ /* 0x040fe2000f8e02ff */
[----:B------:R-:W-:Y:S01]  /*00f0*/  LOP3.LUT R24, R9, 0xf, RZ, 0xc0, !PT ;  /* 0x0000000f09187812 */ /* 0x000fe200078ec0ff */
[----:B------:R-:W-:Y:S01]  /*0100*/  IMAD R8, R0, R9, RZ ;  /* 0x0000000900087224 */ /* 0x000fe200078e02ff */
[----:B------:R-:W-:Y:S02]  /*0110*/  CS2R R10, SRZ ;  /* 0x00000000000a7805 */ /* 0x000fe4000001ff00 */
[----:B------:R-:W-:-:S07]  /*0120*/  ISETP.NE.AND P0, PT, R24, RZ, PT ;  /* 0x000000ff1800720c */ /* 0x000fce0003f05270 */
[----:B------:R-:W-:Y:S06]  /*0130*/  @!P1 BRA `(.L_x_31) ;  /* 0x0000000400109947 */ /* 0x000fec0003800000 */
[----:B------:R-:W0:Y:S01]  /*0140*/  LDC.64 R2, c[0x0][0x380] ;  /* 0x0000e000ff027b82 */ /* 0x000e220000000a00 */
[----:B------:R-:W-:Y:S01]  /*0150*/  LOP3.LUT R11, R9, 0x7ffffff0, RZ, 0xc0, !PT ;  /* 0x7ffffff0090b7812 */ /* 0x000fe200078ec0ff */
[----:B------:R-:W-:-:S03]  /*0160*/  IMAD.MOV.U32 R10, RZ, RZ, RZ ;  /* 0x000000ffff0a7224 */ /* 0x000fc600078e00ff */
[----:B------:R-:W-:-:S03]  /*0170*/  IADD3 R12, PT, PT, -R11, RZ, RZ ;  /* 0x000000ff0b0c7210 */ /* 0x000fc60007ffe1ff */
[----:B------:R-:W1:Y:S01]  /*0180*/  LDC.64 R4, c[0x0][0x388] ;  /* 0x0000e200ff047b82 */ /* 0x000e620000000a00 */
[----:B0-----:R-:W-:-:S03]  /*0190*/  IMAD.WIDE.U32 R2, R6, 0x4, R2 ;  /* 0x0000000406027825 */ /* 0x001fc600078e0002 */
[----:B------:R-:W-:Y:S01]  /*01a0*/  IADD3 R13, P1, PT, R2, 0x20, RZ ;  /* 0x00000020020d7810 */ /* 0x000fe20007f3e0ff */
[----:B-1----:R-:W-:-:S04]  /*01b0*/  IMAD.WIDE.U32 R4, R8, 0x4, R4 ;  /* 0x0000000408047825 */ /* 0x002fc800078e0004 */
[----:B------:R-:W-:Y:S01]  /*01c0*/  IMAD.X R14, RZ, RZ, R3, P1 ;  /* 0x000000ffff0e7224 */ /* 0x000fe200008e0603 */
[----:B------:R-:W-:-:S04]  /*01d0*/  IADD3 R2, P2, PT, R4, 0x20, RZ ;  /* 0x0000002004027810 */ /* 0x000fc80007f5e0ff */
[----:B------:R-:W-:-:S09]  /*01e0*/  IADD3.X R3, PT, PT, RZ, R5, RZ, P2, !PT ;  /* 0x00000005ff037210 */ /* 0x000fd200017fe4ff */
.L_x_32:
[----:B------:R-:W-:Y:S01]  /*01f0*/  IMAD.MOV.U32 R4, RZ, RZ, R13 ;  /* 0x000000ffff047224 */ /* 0x000fe200078e000d */
[----:B------:R-:W-:Y:S01]  /*0200*/  MOV R5, R14 ;  /* 0x0000000e00057202 */ /* 0x000fe20000000f00 */
[----:B------:R-:W2:Y:S04]  /*0210*/  LDG.E.CONSTANT R18, desc[UR6][R2.64+-0x20] ;  /* 0xffffe00602127981 */ /* 0x000ea8000c1e9900 */
[----:B------:R-:W2:Y:S04]  /*0220*/  LDG.E.CONSTANT R13, desc[UR6][R4.64+-0x20] ;  /* 0xffffe006040d7981 */ /* 0x000ea8000c1e9900 */
[----:B------:R-:W3:Y:S04]  /*0230*/  LDG.E.CONSTANT R26, desc[UR6][R4.64+-0x1c] ;  /* 0xffffe406041a7981 */ /* 0x000ee8000c1e9900 */
[----:B------:R-:W3:Y:S04]  /*0240*/  LDG.E.CONSTANT R25, desc[UR6][R2.64+-0x1c] ;  /* 0xffffe40602197981 */ /* 0x000ee8000c1e9900 */
[----:B------:R-:W4:Y:S04]  /*0250*/  LDG.E.CONSTANT R14, desc[UR6][R4.64+-0x18] ;  /* 0xffffe806040e7981 */ /* 0x000f28000c1e9900 */
[----:B------:R-:W4:Y:S04]  /*0260*/  LDG.E.CONSTANT R15, desc[UR6][R2.64+-0x18] ;  /* 0xffffe806020f7981 */ /* 0x000f28000c1e9900 */
        /* <DEDUP_REMOVED lines=8> */
[----:B------:R-:W2:Y:S04]  /*02f0*/  LDG.E.CONSTANT R18, desc[UR6][R4.64+-0x8] ;  /* 0xfffff80604127981 */ /* 0x000ea8000c1e9900 */
[----:B------:R-:W2:Y:S01]  /*0300*/  LDG.E.CONSTANT R10, desc[UR6][R4.64+-0x4] ;  /* 0xfffffc06040a7981 */ /* 0x000ea2000c1e9900 */
[----:B---3--:R-:W-:-:S03]  /*0310*/  FFMA R25, R26, R25, R13 ;  /* 0x000000191a197223 */ /* 0x008fc6000000000d */
[----:B------:R-:W3:Y:S01]  /*0320*/  LDG.E.CONSTANT R13, desc[UR6][R2.64+-0x4] ;  /* 0xfffffc06020d7981 */ /* 0x000ee2000c1e9900 */
[----:B----4-:R-:W-:-:S03]  /*0330*/  FFMA R25, R14, R15, R25 ;  /* 0x0000000f0e197223 */ /* 0x010fc60000000019 */
[----:B------:R-:W4:Y:S04]  /*0340*/  LDG.E.CONSTANT R14, desc[UR6][R4.64] ;  /* 0x00000006040e7981 */ /* 0x000f28000c1e9900 */
[----:B------:R-:W4:Y:S01]  /*0350*/  LDG.E.CONSTANT R15, desc[UR6][R2.64] ;  /* 0x00000006020f7981 */ /* 0x000f22000c1e9900 */
[----:B-----5:R-:W-:-:S03]  /*0360*/  FFMA R25, R16, R17, R25 ;  /* 0x0000001110197223 */ /* 0x020fc60000000019 */
[----:B------:R-:W5:Y:S04]  /*0370*/  LDG.E.CONSTANT R16, desc[UR6][R4.64+0x4] ;  /* 0x0000040604107981 */ /* 0x000f68000c1e9900 */
[----:B------:R-:W5:Y:S01]  /*0380*/  LDG.E.CONSTANT R17, desc[UR6][R2.64+0x4] ;  /* 0x0000040602117981 */ /* 0x000f62000c1e9900 */
[----:B------:R-:W-:-:S03]  /*0390*/  FFMA R25, R22, R23, R25 ;  /* 0x0000001716197223 */ /* 0x000fc60000000019 */
[----:B------:R-:W5:Y:S04]  /*03a0*/  LDG.E.CONSTANT R23, desc[UR6][R4.64+0x8] ;  /* 0x0000080604177981 */ /* 0x000f68000c1e9900 */
[----:B------:R-:W5:Y:S01]  /*03b0*/  LDG.E.CONSTANT R22, desc[UR6][R2.64+0x8] ;  /* 0x0000080602167981 */ /* 0x000f62000c1e9900 */
[----:B------:R-:W-:-:S03]  /*03c0*/  FFMA R25, R20, R21, R25 ;  /* 0x0000001514197223 */ /* 0x000fc60000000019 */
[----:B------:R-:W5:Y:S04]  /*03d0*/  LDG.E.CONSTANT R20, desc[UR6][R4.64+0xc] ;  /* 0x00000c0604147981 */ /* 0x000f68000c1e9900 */
[----:B------:R-:W5:Y:S01]  /*03e0*/  LDG.E.CONSTANT R21, desc[UR6][R2.64+0xc] ;  /* 0x00000c0602157981 */ /* 0x000f62000c1e9900 */
[----:B--2---:R-:W-:-:S03]  /*03f0*/  FFMA R25, R18, R19, R25 ;  /* 0x0000001312197223 */ /* 0x004fc60000000019 */
[----:B------:R-:W2:Y:S04]  /*0400*/  LDG.E.CONSTANT R18, desc[UR6][R4.64+0x10] ;  /* 0x0000100604127981 */ /* 0x000ea8000c1e9900 */
[----:B------:R-:W2:Y:S01]  /*0410*/  LDG.E.CONSTANT R19, desc[UR6][R2.64+0x10] ;  /* 0x0000100602137981 */ /* 0x000ea2000c1e9900 */
[----:B---3--:R-:W-:-:S03]  /*0420*/  FFMA R25, R10, R13, R25 ;  /* 0x0000000d0a197223 */ /* 0x008fc60000000019 */
[----:B------:R-:W3:Y:S04]  /*0430*/  LDG.E.CONSTANT R10, desc[UR6][R4.64+0x14] ;  /* 0x00001406040a7981 */ /* 0x000ee8000c1e9900 */
[----:B------:R-:W3:Y:S01]  /*0440*/  LDG.E.CONSTANT R13, desc[UR6][R2.64+0x14] ;  /* 0x00001406020d7981 */ /* 0x000ee2000c1e9900 */
[----:B----4-:R-:W-:-:S03]  /*0450*/  FFMA R25, R14, R15, R25 ;  /* 0x0000000f0e197223 */ /* 0x010fc60000000019 */
[----:B------:R-:W4:Y:S04]  /*0460*/  LDG.E.CONSTANT R15, desc[UR6][R4.64+0x18] ;  /* 0x00001806040f7981 */ /* 0x000f28000c1e9900 */
[----:B------:R-:W4:Y:S01]  /*0470*/  LDG.E.CONSTANT R14, desc[UR6][R2.64+0x18] ;  /* 0x00001806020e7981 */ /* 0x000f22000c1e9900 */
[----:B-----5:R-:W-:-:S03]  /*0480*/  FFMA R26, R16, R17, R25 ;  /* 0x00000011101a7223 */ /* 0x020fc60000000019 */
[----:B------:R-:W5:Y:S04]  /*0490*/  LDG.E.CONSTANT R16, desc[UR6][R4.64+0x1c] ;  /* 0x00001c0604107981 */ /* 0x000f68000c1e9900 */
[----:B------:R0:W5:Y:S01]  /*04a0*/  LDG.E.CONSTANT R17, desc[UR6][R2.64+0x1c] ;  /* 0x00001c0602117981 */ /* 0x000162000c1e9900 */
[----:B------:R-:W-:Y:S02]  /*04b0*/  VIADD R12, R12, 0x10 ;  /* 0x000000100c0c7836 */ /* 0x000fe40000000000 */
[----:B------:R-:W-:-:S03]  /*04c0*/  FFMA R23, R23, R22, R26 ;  /* 0x0000001617177223 */ /* 0x000fc6000000001a */
[----:B------:R-:W-:Y:S01]  /*04d0*/  ISETP.NE.AND P1, PT, R12, RZ, PT ;  /* 0x000000ff0c00720c */ /* 0x000fe20003f25270 */
[----:B------:R-:W-:Y:S01]  /*04e0*/  FFMA R21, R20, R21, R23 ;  /* 0x0000001514157223 */ /* 0x000fe20000000017 */
[----:B0-----:R-:W-:-:S05]  /*04f0*/  IADD3 R2, P3, PT, R2, 0x40, RZ ;  /* 0x0000004002027810 */ /* 0x001fca0007f7e0ff */
[----:B------:R-:W-:Y:S02]  /*0500*/  IMAD.X R3, RZ, RZ, R3, P3 ;  /* 0x000000ffff037224 */ /* 0x000fe400018e0603 */
[----:B--2---:R-:W-:-:S04]  /*0510*/  FFMA R19, R18, R19, R21 ;  /* 0x0000001312137223 */ /* 0x004fc80000000015 */
[----:B---3--:R-:W-:Y:S01]  /*0520*/  FFMA R10, R10, R13, R19 ;  /* 0x0000000d0a0a7223 */ /* 0x008fe20000000013 */
[----:B------:R-:W-:-:S03]  /*0530*/  IADD3 R13, P2, PT, R4, 0x40, RZ ;  /* 0x00000040040d7810 */ /* 0x000fc60007f5e0ff */
[----:B----4-:R-:W-:Y:S01]  /*0540*/  FFMA R15, R15, R14, R10 ;  /* 0x0000000e0f0f7223 */ /* 0x010fe2000000000a */
[----:B------:R-:W-:-:S03]  /*0550*/  IADD3.X R14, PT, PT, RZ, R5, RZ, P2, !PT ;  /* 0x00000005ff0e7210 */ /* 0x000fc600017fe4ff */
[----:B-----5:R-:W-:Y:S01]  /*0560*/  FFMA R10, R16, R17, R15 ;  /* 0x00000011100a7223 */ /* 0x020fe2000000000f */
[----:B------:R-:W-:Y:S06]  /*0570*/  @P1 BRA `(.L_x_32) ;  /* 0xfffffffc001c1947 */ /* 0x000fec000383ffff */
.L_x_31:
[----:B------:R-:W-:Y:S05]  /*0580*/  @!P0 BRA `(.L_x_30) ;  /* 0x0000000400a08947 */ /* 0x000fea0003800000 */
[----:B------:R-:W-:Y:S02]  /*0590*/  ISETP.GE.U32.AND P1, PT, R24, 0x8, PT ;  /* 0x000000081800780c */ /* 0x000fe40003f26070 */
[----:B------:R-:W-:-:S04]  /*05a0*/  LOP3.LUT R19, R9, 0x7, RZ, 0xc0, !PT ;  /* 0x0000000709137812 */ /* 0x000fc800078ec0ff */
[----:B------:R-:W-:-:S07]  /*05b0*/  ISETP.NE.AND P0, PT, R19, RZ, PT ;  /* 0x000000ff1300720c */ /* 0x000fce0003f05270 */
[----:B------:R-:W-:Y:S06]  /*05c0*/  @!P1 BRA `(.L_x_33) ;  /* 0x0000000000a49947 */ /* 0x000fec0003800000 */
[----:B------:R-:W0:Y:S01]  /*05d0*/  LDC.64 R14, c[0x0][0x380] ;  /* 0x0000e000ff0e7b82 */ /* 0x000e220000000a00 */
[CC--:B------:R-:W-:Y:S01]  /*05e0*/  IADD3 R16, P2, PT, R8.reuse, R11.reuse, RZ ;  /* 0x0000000b08107210 */ /* 0x0c0fe20007f5e0ff */
[----:B------:R-:W-:Y:S01]  /*05f0*/  IMAD.IADD R23, R8, 0x1, R11 ;  /* 0x0000000108177824 */ /* 0x000fe200078e020b */
[CC--:B------:R-:W-:Y:S02]  /*0600*/  IADD3 R21, PT, PT, R6.reuse, R11.reuse, RZ ;  /* 0x0000000b06157210 */ /* 0x0c0fe40007ffe0ff */
[----:B------:R-:W-:Y:S01]  /*0610*/  IADD3 R17, P1, PT, R6, R11, RZ ;  /* 0x0000000b06117210 */ /* 0x000fe20007f3e0ff */
[----:B------:R-:W-:Y:S02]  /*0620*/  IMAD.X R20, RZ, RZ, RZ, P2 ;  /* 0x000000ffff147224 */ /* 0x000fe400010e06ff */
[----:B------:R-:W1:Y:S01]  /*0630*/  LDC.64 R4, c[0x0][0x380] ;  /* 0x0000e000ff047b82 */ /* 0x000e620000000a00 */
[----:B------:R-:W-:-:S07]  /*0640*/  IADD3.X R18, PT, PT, RZ, RZ, RZ, P1, !PT ;  /* 0x000000ffff127210 */ /* 0x000fce0000ffe4ff */
[----:B------:R-:W2:Y:S08]  /*0650*/  LDC.64 R2, c[0x0][0x388] ;  /* 0x0000e200ff027b82 */ /* 0x000eb00000000a00 */
[----:B------:R-:W3:Y:S01]  /*0660*/  LDC.64 R12, c[0x0][0x388] ;  /* 0x0000e200ff0c7b82 */ /* 0x000ee20000000a00 */
[----:B0-----:R-:W-:-:S06]  /*0670*/  IMAD.WIDE.U32 R14, R21, 0x4, R14 ;  /* 0x00000004150e7825 */ /* 0x001fcc00078e000e */
[----:B------:R-:W4:Y:S01]  /*0680*/  LDG.E.CONSTANT R15, desc[UR6][R14.64] ;  /* 0x000000060e0f7981 */ /* 0x000f22000c1e9900 */
[----:B-1----:R-:W-:-:S04]  /*0690*/  LEA R4, P1, R17, R4, 0x2 ;  /* 0x0000000411047211 */ /* 0x002fc800078210ff */
[----:B------:R-:W-:Y:S02]  /*06a0*/  LEA.HI.X R5, R17, R5, R18, 0x2, P1 ;  /* 0x0000000511057211 */ /* 0x000fe400008f1412 */
[----:B--2---:R-:W-:-:S03]  /*06b0*/  LEA R2, P2, R16, R2, 0x2 ;  /* 0x0000000210027211 */ /* 0x004fc600078410ff */
[----:B------:R-:W2:Y:S01]  /*06c0*/  LDG.E.CONSTANT R26, desc[UR6][R4.64+0x4] ;  /* 0x00000406041a7981 */ /* 0x000ea2000c1e9900 */
[----:B------:R-:W-:-:S03]  /*06d0*/  LEA.HI.X R3, R16, R3, R20, 0x2, P2 ;  /* 0x0000000310037211 */ /* 0x000fc600010f1414 */
[----:B------:R-:W5:Y:S01]  /*06e0*/  LDG.E.CONSTANT R22, desc[UR6][R4.64+0x8] ;  /* 0x0000080604167981 */ /* 0x000f62000c1e9900 */
[----:B---3--:R-:W-:-:S03]  /*06f0*/  IMAD.WIDE.U32 R12, R23, 0x4, R12 ;  /* 0x00000004170c7825 */ /* 0x008fc600078e000c */
[----:B------:R-:W2:Y:S04]  /*0700*/  LDG.E.CONSTANT R28, desc[UR6][R2.64+0x4] ;  /* 0x00000406021c7981 */ /* 0x000ea8000c1e9900 */
[----:B------:R-:W4:Y:S04]  /*0710*/  LDG.E.CONSTANT R24, desc[UR6][R12.64] ;  /* 0x000000060c187981 */ /* 0x000f28000c1e9900 */
[----:B------:R-:W5:Y:S04]  /*0720*/  LDG.E.CONSTANT R25, desc[UR6][R2.64+0x8] ;  /* 0x0000080602197981 */ /* 0x000f68000c1e9900 */
[----:B------:R-:W3:Y:S04]  /*0730*/  LDG.E.CONSTANT R20, desc[UR6][R4.64+0xc] ;  /* 0x00000c0604147981 */ /* 0x000ee8000c1e9900 */
        /* <DEDUP_REMOVED lines=8> */
[----:B------:R-:W3:Y:S01]  /*07c0*/  LDG.E.CONSTANT R14, desc[UR6][R2.64+0x1c] ;  /* 0x00001c06020e7981 */ /* 0x000ee2000c1e9900 */
[----:B------:R-:W-:Y:S01]  /*07d0*/  IADD3 R11, PT, PT, R11, 0x8, RZ ;  /* 0x000000080b0b7810 */ /* 0x000fe20007ffe0ff */
[----:B----4-:R-:W-:-:S04]  /*07e0*/  FFMA R15, R15, R24, R10 ;  /* 0x000000180f0f7223 */ /* 0x010fc8000000000a */
[----:B--2---:R-:W-:-:S04]  /*07f0*/  FFMA R15, R26, R28, R15 ;  /* 0x0000001c1a0f7223 */ /* 0x004fc8000000000f */
[----:B-----5:R-:W-:-:S04]  /*0800*/  FFMA R15, R22, R25, R15 ;  /* 0x00000019160f7223 */ /* 0x020fc8000000000f */
[----:B---3--:R-:W-:-:S04]  /*0810*/  FFMA R15, R20, R23, R15 ;  /* 0x00000017140f7223 */ /* 0x008fc8000000000f */
[----:B------:R-:W-:-:S04]  /*0820*/  FFMA R15, R18, R21, R15 ;  /* 0x00000015120f7223 */ /* 0x000fc8000000000f */
[----:B------:R-:W-:-:S04]  /*0830*/  FFMA R15, R16, R17, R15 ;  /* 0x00000011100f7223 */ /* 0x000fc8000000000f */
[----:B------:R-:W-:-:S04]  /*0840*/  FFMA R12, R12, R27, R15 ;  /* 0x0000001b0c0c7223 */ /* 0x000fc8000000000f */
[----:B------:R-:W-:-:S07]  /*0850*/  FFMA R10, R13, R14, R12 ;  /* 0x0000000e0d0a7223 */ /* 0x000fce000000000c */
.L_x_33:
[----:B------:R-:W-:Y:S05]  /*0860*/  @!P0 BRA `(.L_x_30) ;  /* 0x0000000000e88947 */ /* 0x000fea0003800000 */
[----:B------:R-:W-:Y:S02]  /*0870*/  ISETP.GE.U32.AND P1, PT, R19, 0x4, PT ;  /* 0x000000041300780c */ /* 0x000fe40003f26070 */
[----:B------:R-:W-:-:S04]  /*0880*/  LOP3.LUT R9, R9, 0x3, RZ, 0xc0, !PT ;  /* 0x0000000309097812 */ /* 0x000fc800078ec0ff */
[----:B------:R-:W-:-:S07]  /*0890*/  ISETP.NE.AND P0, PT, R9, RZ, PT ;  /* 0x000000ff0900720c */ /* 0x000fce0003f05270 */
[----:B------:R-:W-:Y:S06]  /*08a0*/  @!P1 BRA `(.L_x_34) ;  /* 0x0000000000749947 */ /* 0x000fec0003800000 */
[----:B------:R-:W0:Y:S01]  /*08b0*/  LDC.64 R14, c[0x0][0x380] ;  /* 0x0000e000ff0e7b82 */ /* 0x000e220000000a00 */
[-C--:B------:R-:W-:Y:S01]  /*08c0*/  IADD3 R20, P2, PT, R8, R11.reuse, RZ ;  /* 0x0000000b08147210 */ /* 0x080fe20007f5e0ff */
[----:B------:R-:W-:Y:S01]  /*08d0*/  IMAD.IADD R17, R6, 0x1, R11 ;  /* 0x0000000106117824 */ /* 0x000fe200078e020b */
[-C--:B------:R-:W-:Y:S02]  /*08e0*/  IADD3 R19, PT, PT, R8, R11.reuse, RZ ;  /* 0x0000000b08137210 */ /* 0x080fe40007ffe0ff */
        /* <DEDUP_REMOVED lines=8> */
[----:B-1----:R-:W-:-:S06]  /*0970*/  IMAD.WIDE.U32 R12, R19, 0x4, R12 ;  /* 0x00000004130c7825 */ /* 0x002fcc00078e000c */
[----:B------:R-:W4:Y:S01]  /*0980*/  LDG.E.CONSTANT R12, desc[UR6][R12.64] ;  /* 0x000000060c0c7981 */ /* 0x000f22000c1e9900 */
[----:B--2---:R-:W-:-:S04]  /*0990*/  LEA R4, P1, R16, R4, 0x2 ;  /* 0x0000000410047211 */ /* 0x004fc800078210ff */
[----:B------:R-:W-:Y:S02]  /*09a0*/  LEA.HI.X R5, R16, R5, R18, 0x2, P1 ;  /* 0x0000000510057211 */ /* 0x000fe400008f1412 */
[----:B---3--:R-:W-:-:S03]  /*09b0*/  LEA R2, P2, R20, R2, 0x2 ;  /* 0x0000000214027211 */ /* 0x008fc600078410ff */
[----:B------:R-:W2:Y:S01]  /*09c0*/  LDG.E.CONSTANT R17, desc[UR6][R4.64+0x4] ;  /* 0x0000040604117981 */ /* 0x000ea2000c1e9900 */
[----:B------:R-:W-:-:S03]  /*09d0*/  LEA.HI.X R3, R20, R3, R21, 0x2, P2 ;  /* 0x0000000314037211 */ /* 0x000fc600010f1415 */
[----:B------:R-:W3:Y:S04]  /*09e0*/  LDG.E.CONSTANT R19, desc[UR6][R4.64+0x8] ;  /* 0x0000080604137981 */ /* 0x000ee8000c1e9900 */
[----:B------:R-:W2:Y:S04]  /*09f0*/  LDG.E.CONSTANT R16, desc[UR6][R2.64+0x4] ;  /* 0x0000040602107981 */ /* 0x000ea8000c1e9900 */
[----:B------:R-:W3:Y:S04]  /*0a00*/  LDG.E.CONSTANT R18, desc[UR6][R2.64+0x8] ;  /* 0x0000080602127981 */ /* 0x000ee8000c1e9900 */
[----:B------:R-:W5:Y:S04]  /*0a10*/  LDG.E.CONSTANT R21, desc[UR6][R4.64+0xc] ;  /* 0x00000c0604157981 */ /* 0x000f68000c1e9900 */
[----:B------:R-:W5:Y:S01]  /*0a20*/  LDG.E.CONSTANT R20, desc[UR6][R2.64+0xc] ;  /* 0x00000c0602147981 */ /* 0x000f62000c1e9900 */
[----:B------:R-:W-:Y:S01]  /*0a30*/  IADD3 R11, PT, PT, R11, 0x4, RZ ;  /* 0x000000040b0b7810 */ /* 0x000fe20007ffe0ff */
[----:B----4-:R-:W-:-:S04]  /*0a40*/  FFMA R10, R15, R12, R10 ;  /* 0x0000000c0f0a7223 */ /* 0x010fc8000000000a */
[----:B--2---:R-:W-:-:S04]  /*0a50*/  FFMA R10, R17, R16, R10 ;  /* 0x00000010110a7223 */ /* 0x004fc8000000000a */
[----:B---3--:R-:W-:-:S04]  /*0a60*/  FFMA R10, R19, R18, R10 ;  /* 0x00000012130a7223 */ /* 0x008fc8000000000a */
[----:B-----5:R-:W-:-:S07]  /*0a70*/  FFMA R10, R21, R20, R10 ;  /* 0x00000014150a7223 */ /* 0x020fce000000000a */
.L_x_34:
[----:B------:R-:W-:Y:S05]  /*0a80*/  @!P0 BRA `(.L_x_30) ;  /* 0x0000000000608947 */ /* 0x000fea0003800000 */
[----:B------:R-:W0:Y:S01]  /*0a90*/  LDC.64 R2, c[0x0][0x388] ;  /* 0x0000e200ff027b82 */ /* 0x000e220000000a00 */
[----:B------:R-:W-:Y:S01]  /*0aa0*/  IADD3 R13, PT, PT, R8, R11, RZ ;  /* 0x0000000b080d7210 */ /* 0x000fe20007ffe0ff */
[----:B------:R-:W-:Y:S01]  /*0ab0*/  IMAD.IADD R11, R6, 0x1, R11 ;  /* 0x00000001060b7824 */ /* 0x000fe200078e020b */
[----:B------:R-:W-:-:S05]  /*0ac0*/  IADD3 R9, PT, PT, -R9, RZ, RZ ;  /* 0x000000ff09097210 */ /* 0x000fca0007ffe1ff */
[----:B------:R-:W1:Y:S01]  /*0ad0*/  LDC.64 R4, c[0x0][0x380] ;  /* 0x0000e000ff047b82 */ /* 0x000e620000000a00 */
[----:B0-----:R-:W-:-:S03]  /*0ae0*/  IMAD.WIDE.U32 R2, R13, 0x4, R2 ;  /* 0x000000040d027825 */ /* 0x001fc600078e0002 */
[----:B------:R-:W-:Y:S02]  /*0af0*/  MOV R6, R2 ;  /* 0x0000000200067202 */ /* 0x000fe40000000f00 */
[----:B------:R-:W-:Y:S01]  /*0b00*/  MOV R13, R3 ;  /* 0x00000003000d7202 */ /* 0x000fe20000000f00 */
[----:B-1----:R-:W-:-:S04]  /*0b10*/  IMAD.WIDE.U32 R4, R11, 0x4, R4 ;  /* 0x000000040b047825 */ /* 0x002fc800078e0004 */
[----:B------:R-:W-:Y:S01]  /*0b20*/  IMAD.MOV.U32 R2, RZ, RZ, R4 ;  /* 0x000000ffff027224 */ /* 0x000fe200078e0004 */
[----:B------:R-:W-:-:S07]  /*0b30*/  MOV R11, R5 ;  /* 0x00000005000b7202 */ /* 0x000fce0000000f00 */
.L_x_35:
[----:B------:R-:W-:Y:S01]  /*0b40*/  IMAD.MOV.U32 R3, RZ, RZ, R11 ;  /* 0x000000ffff037224 */ /* 0x000fe200078e000b */
[----:B------:R-:W-:Y:S02]  /*0b50*/  MOV R4, R6 ;  /* 0x0000000600047202 */ /* 0x000fe40000000f00 */
[----:B------:R-:W-:-:S03]  /*0b60*/  MOV R5, R13 ;  /* 0x0000000d00057202 */ /* 0x000fc60000000f00 */
[----:B------:R0:W2:Y:S04]  /*0b70*/  LDG.E.CONSTANT R3, desc[UR6][R2.64] ;  /* 0x0000000602037981 */ /* 0x0000a8000c1e9900 */
[----:B------:R-:W2:Y:S01]  /*0b80*/  LDG.E.CONSTANT R4, desc[UR6][R4.64] ;  /* 0x0000000604047981 */ /* 0x000ea2000c1e9900 */
[----:B------:R-:W-:Y:S01]  /*0b90*/  VIADD R9, R9, 0x1 ;  /* 0x0000000109097836 */ /* 0x000fe20000000000 */
[----:B------:R-:W-:-:S04]  /*0ba0*/  IADD3 R6, P1, PT, R6, 0x4, RZ ;  /* 0x0000000406067810 */ /* 0x000fc80007f3e0ff */
[----:B------:R-:W-:Y:S02]  /*0bb0*/  ISETP.NE.AND P0, PT, R9, RZ, PT ;  /* 0x000000ff0900720c */ /* 0x000fe40003f05270 */
[----:B0-----:R-:W-:Y:S02]  /*0bc0*/  IADD3 R2, P2, PT, R2, 0x4, RZ ;  /* 0x0000000402027810 */ /* 0x001fe40007f5e0ff */
[----:B------:R-:W-:Y:S02]  /*0bd0*/  IADD3.X R13, PT, PT, RZ, R13, RZ, P1, !PT ;  /* 0x0000000dff0d7210 */ /* 0x000fe40000ffe4ff */
[----:B------:R-:W-:Y:S01]  /*0be0*/  IADD3.X R11, PT, PT, RZ, R11, RZ, P2, !PT ;  /* 0x0000000bff0b7210 */ /* 0x000fe200017fe4ff */
[----:B--2---:R-:W-:-:S06]  /*0bf0*/  FFMA R10, R3, R4, R10 ;  /* 0x00000004030a7223 */ /* 0x004fcc000000000a */
[----:B------:R-:W-:Y:S05]  /*0c00*/  @P0 BRA `(.L_x_35) ;  /* 0xfffffffc00cc0947 */ /* 0x000fea000383ffff */
.L_x_30:
[----:B------:R-:W0:Y:S01]  /*0c10*/  LDC.64 R2, c[0x0][0x390] ;  /* 0x0000e400ff027b82 */ /* 0x000e220000000a00 */
[----:B------:R-:W-:-:S04]  /*0c20*/  IMAD R7, R7, UR4, R0 ;  /* 0x0000000407077c24 */ /* 0x000fc8000f8e0200 */
[----:B0-----:R-:W-:-:S05]  /*0c30*/  IMAD.WIDE.U32 R2, R7, 0x4, R2 ;  /* 0x0000000407027825 */ /* 0x001fca00078e0002 */
[----:B------:R-:W-:Y:S01]  /*0c40*/  STG.E desc[UR6][R2.64], R10 ;  /* 0x0000000a02007986 */ /* 0x000fe2000c101906 */
[----:B------:R-:W-:Y:S05]  /*0c50*/  EXIT ;  /* 0x000000000000794d */ /* 0x000fea0003800000 */
.L_x_36:
        /* <DEDUP_REMOVED lines=10> */
.L_x_44:


//--------------------- .text._Z29compute_power_spectrum_kernelPK6float2Pfii --------------------------
	.section	.text._Z29compute_power_spectrum_kernelPK6float2Pfii,"ax",@progbits
	.align	128
        .global         _Z29compute_power_spectrum_kernelPK6float2Pfii
        .type           _Z29compute_power_spectrum_kernelPK6float2Pfii,@function
        .size           _Z29compute_power_spectrum_kernelPK6float2Pfii,(.L_x_45 - _Z29compute_power_spectrum_kernelPK6float2Pfii)
        .other          _Z29compute_power_spectrum_kernelPK6float2Pfii,@"STO_CUDA_ENTRY STV_DEFAULT"
_Z29compute_power_spectrum_kernelPK6float2Pfii:
.text._Z29compute_power_spectrum_kernelPK6float2Pfii:
[----:B------:R-:W-:Y:S01]  /*0000*/  LDC R1, c[0x0][0x37c] ;  /* 0x0000df00ff017b82 */ /* 0x000fe20000000800 */
[----:B------:R-:W0:Y:S07]  /*0010*/  S2R R7, SR_TID.X ;  /* 0x0000000000077919 */ /* 0x000e2e0000002100 */
[----:B------:R-:W1:Y:S08]  /*0020*/  S2UR UR6, SR_CTAID.X ;  /* 0x00000000000679c3 */ /* 0x000e700000002500 */
[----:B------:R-:W1:Y:S02]  /*0030*/  LDC.64 R4, c[0x0][0x390] ;  /* 0x0000e400ff047b82 */ /* 0x000e640000000a00 */
[----:B-1----:R-:W-:-:S04]  /*0040*/  ISETP.LE.AND P0, PT, R5, UR6, PT ;  /* 0x0000000605007c0c */ /* 0x002fc8000bf03270 */
[----:B0-----:R-:W-:-:S13]  /*0050*/  ISETP.GE.OR P0, PT, R7, R4, P0 ;  /* 0x000000040700720c */ /* 0x001fda0000706670 */
[----:B------:R-:W-:Y:S05]  /*0060*/  @P0 EXIT ;  /* 0x000000000000094d */ /* 0x000fea0003800000 */
[----:B------:R-:W0:Y:S01]  /*0070*/  LDC.64 R2, c[0x0][0x380] ;  /* 0x0000e000ff027b82 */ /* 0x000e220000000a00 */
[----:B------:R-:W1:Y:S01]  /*0080*/  LDCU.64 UR4, c[0x0][0x358] ;  /* 0x00006b00ff0477ac */ /* 0x000e620008000a00 */
[----:B------:R-:W-:-:S06]  /*0090*/  IMAD R7, R4, UR6, R7 ;  /* 0x0000000604077c24 */ /* 0x000fcc000f8e0207 */
[----:B------:R-:W2:Y:S01]  /*00a0*/  LDC.64 R4, c[0x0][0x388] ;  /* 0x0000e200ff047b82 */ /* 0x000ea20000000a00 */
[----:B0-----:R-:W-:-:S06]  /*00b0*/  IMAD.WIDE.U32 R2, R7, 0x8, R2 ;  /* 0x0000000807027825 */ /* 0x001fcc00078e0002 */
[----:B-1----:R-:W3:Y:S01]  /*00c0*/  LDG.E.64.CONSTANT R2, desc[UR4][R2.64] ;  /* 0x0000000402027981 */ /* 0x002ee2000c1e9b00 */
[----:B--2---:R-:W-:-:S04]  /*00d0*/  IMAD.WIDE.U32 R4, R7, 0x4, R4 ;  /* 0x0000000407047825 */ /* 0x004fc800078e0004 */
[----:B---3--:R-:W-:-:S04]  /*00e0*/  FMUL R9, R3, R3 ;  /* 0x0000000303097220 */ /* 0x008fc80000400000 */
[----:B------:R-:W-:-:S05]  /*00f0*/  FFMA R9, R2, R2, R9 ;  /* 0x0000000202097223 */ /* 0x000fca0000000009 */
[----:B------:R-:W-:Y:S01]  /*0100*/  STG.E desc[UR4][R4.64], R9 ;  /* 0x0000000904007986 */ /* 0x000fe2000c101904 */
[----:B------:R-:W-:Y:S05]  /*0110*/  EXIT ;  /* 0x000000000000794d */ /* 0x000fea0003800000 */
.L_x_37:
        /* <DEDUP_REMOVED lines=14> */
.L_x_45:


//--------------------- .text._Z24apply_hann_window_kernelPKfPfS0_iii --------------------------
	.section	.text._Z24apply_hann_window_kernelPKfPfS0_iii,"ax",@progbits
	.align	128
        .global         _Z24apply_hann_window_kernelPKfPfS0_iii
        .type           _Z24apply_hann_window_kernelPKfPfS0_iii,@function
        .size           _Z24apply_hann_window_kernelPKfPfS0_iii,(.L_x_46 - _Z24apply_hann_window_kernelPKfPfS0_iii)
        .other          _Z24apply_hann_window_kernelPKfPfS0_iii,@"STO_CUDA_ENTRY STV_DEFAULT"
_Z24apply_hann_window_kernelPKfPfS0_iii:
.text._Z24apply_hann_window_kernelPKfPfS0_iii:
        /* <DEDUP_REMOVED lines=9> */
[----:B------:R-:W1:Y:S07]  /*0090*/  LDCU.64 UR4, c[0x0][0x358] ;  /* 0x00006b00ff0477ac */ /* 0x000e6e0008000a00 */
[----:B------:R-:W2:Y:S08]  /*00a0*/  LDC.64 R4, c[0x0][0x390] ;  /* 0x0000e400ff047b82 */ /* 0x000eb00000000a00 */
[----:B------:R-:W3:Y:S01]  /*00b0*/  LDC.64 R2, c[0x0][0x380] ;  /* 0x0000e000ff027b82 */ /* 0x000ee20000000a00 */
[----:B0-----:R-:W-:-:S02]  /*00c0*/  IMAD R7, R6, UR6, R9 ;  /* 0x0000000606077c24 */ /* 0x001fc4000f8e0209 */
[----:B--2---:R-:W-:-:S06]  /*00d0*/  IMAD.WIDE.U32 R4, R9, 0x4, R4 ;  /* 0x0000000409047825 */ /* 0x004fcc00078e0004 */
[----:B-1----:R-:W2:Y:S01]  /*00e0*/  LDG.E.CONSTANT R5, desc[UR4][R4.64] ;  /* 0x0000000404057981 */ /* 0x002ea2000c1e9900 */
[----:B---3--:R-:W-:Y:S02]  /*00f0*/  IMAD.WIDE R2, R7, 0x4, R2 ;  /* 0x0000000407027825 */ /* 0x008fe400078e0202 */
[----:B------:R-:W0:Y:S04]  /*0100*/  LDC.64 R6, c[0x0][0x388] ;  /* 0x0000e200ff067b82 */ /* 0x000e280000000a00 */
[----:B------:R-:W2:Y:S01]  /*0110*/  LDG.E.CONSTANT R2, desc[UR4][R2.64] ;  /* 0x0000000402027981 */ /* 0x000ea2000c1e9900 */
[----:B------:R-:W-:-:S04]  /*0120*/  IMAD R9, R0, UR6, R9 ;  /* 0x0000000600097c24 */ /* 0x000fc8000f8e0209 */
[----:B0-----:R-:W-:-:S04]  /*0130*/  IMAD.WIDE.U32 R6, R9, 0x4, R6 ;  /* 0x0000000409067825 */ /* 0x001fc800078e0006 */
[----:B--2---:R-:W-:-:S05]  /*0140*/  FMUL R9, R2, R5 ;  /* 0x0000000502097220 */ /* 0x004fca0000400000 */
[----:B------:R-:W-:Y:S01]  /*0150*/  STG.E desc[UR4][R6.64], R9 ;  /* 0x0000000906007986 */ /* 0x000fe2000c101904 */
[----:B------:R-:W-:Y:S05]  /*0160*/  EXIT ;  /* 0x000000000000794d */ /* 0x000fea0003800000 */
.L_x_38:
        /* <DEDUP_REMOVED lines=9> */
.L_x_46:


//--------------------- .nv.shared._Z16normalize_kernelPfiff --------------------------
	.section	.nv.shared._Z16normalize_kernelPfiff,"aw",@nobits
	.sectionflags	@""
	.align	16
	.zero		1024


//--------------------- .nv.shared.reserved.0     --------------------------
	.section	.nv.shared.reserved.0,"aw",@nobits
	.weak		__nv_reservedSMEM_offset_0_alias
	.size		__nv_reservedSMEM_offset_0_alias, 0, 64
	.other		__nv_reservedSMEM_offset_0_alias,@"STO_CUDA_RESERVED_SHARED STV_DEFAULT"
__nv_reservedSMEM_offset_0_alias:
	.zero		0
	.zero		64


//--------------------- .nv.shared._Z20compute_stats_kernelPKfPfS1_i --------------------------
	.section	.nv.shared._Z20compute_stats_kernelPKfPfS1_i,"aw",@nobits
	.sectionflags	@""
	.align	16
.nv.shared._Z20compute_stats_kernelPKfPfS1_i:
	.zero		1040


//--------------------- .nv.shared._Z19log_compress_kernelPfif --------------------------
	.section	.nv.shared._Z19log_compress_kernelPfif,"aw",@nobits
	.sectionflags	@""
	.align	16
	.zero		1024


//--------------------- .nv.shared._Z34apply_mel_filterbank_shared_kernelPKfS0_Pfiii --------------------------
	.section	.nv.shared._Z34apply_mel_filterbank_shared_kernelPKfS0_Pfiii,"aw",@nobits
	.sectionflags	@""
	.align	16
	.zero		1024


//--------------------- .nv.shared._Z27apply_mel_filterbank_kernelPKfS0_Pfiii --------------------------
	.section	.nv.shared._Z27apply_mel_filterbank_kernelPKfS0_Pfiii,"aw",@nobits
	.sectionflags	@""
	.align	16
	.zero		1024


//--------------------- .nv.shared._Z29compute_power_spectrum_kernelPK6float2Pfii --------------------------
	.section	.nv.shared._Z29compute_power_spectrum_kernelPK6float2Pfii,"aw",@nobits
	.sectionflags	@""
	.align	16
	.zero		1024


//--------------------- .nv.shared._Z24apply_hann_window_kernelPKfPfS0_iii --------------------------
	.section	.nv.shared._Z24apply_hann_window_kernelPKfPfS0_iii,"aw",@nobits
	.sectionflags	@""
	.align	16
	.zero		1024


//--------------------- .nv.constant0._Z16normalize_kernelPfiff --------------------------
	.section	.nv.constant0._Z16normalize_kernelPfiff,"a",@progbits
	.sectionflags	@""
	.align	4
.nv.constant0._Z16normalize_kernelPfiff:
	.zero		916


//--------------------- .nv.constant0._Z20compute_stats_kernelPKfPfS1_i --------------------------
	.section	.nv.constant0._Z20compute_stats_kernelPKfPfS1_i,"a",@progbits
	.sectionflags	@""
	.align	4
.nv.constant0._Z20compute_stats_kernelPKfPfS1_i:
	.zero		924


//--------------------- .nv.constant0._Z19log_compress_kernelPfif --------------------------
	.section	.nv.constant0._Z19log_compress_kernelPfif,"a",@progbits
	.sectionflags	@""
	.align	4
.nv.constant0._Z19log_compress_kernelPfif:
	.zero		912


//--------------------- .nv.constant0._Z34apply_mel_filterbank_shared_kernelPKfS0_Pfiii --------------------------
	.section	.nv.constant0._Z34apply_mel_filterbank_shared_kernelPKfS0_Pfiii,"a",@progbits
	.sectionflags	@""
	.align	4
.nv.constant0._Z34apply_mel_filterbank_shared_kernelPKfS0_Pfiii:
	.zero		932


//--------------------- .nv.constant0._Z27apply_mel_filterbank_kernelPKfS0_Pfiii --------------------------
	.section	.nv.constant0._Z27apply_mel_filterbank_kernelPKfS0_Pfiii,"a",@progbits
	.sectionflags	@""
	.align	4
.nv.constant0._Z27apply_mel_filterbank_kernelPKfS0_Pfiii:
	.zero		932


//--------------------- .nv.constant0._Z29compute_power_spectrum_kernelPK6float2Pfii --------------------------
	.section	.nv.constant0._Z29compute_power_spectrum_kernelPK6float2Pfii,"a",@progbits
	.sectionflags	@""
	.align	4
.nv.constant0._Z29compute_power_spectrum_kernelPK6float2Pfii:
	.zero		920


//--------------------- .nv.constant0._Z24apply_hann_window_kernelPKfPfS0_iii --------------------------
	.section	.nv.constant0._Z24apply_hann_window_kernelPKfPfS0_iii,"a",@progbits
	.sectionflags	@""
	.align	4
.nv.constant0._Z24apply_hann_window_kernelPKfPfS0_iii:
	.zero		932


//--------------------- SYMBOLS --------------------------

	.type		.nv.reservedSmem.offset0,@object
	.size		.nv.reservedSmem.offset0,0x4
	.type		.nv.reservedSmem.cap,@object
	.size		.nv.reservedSmem.cap,0x4
